// auto-generated by cutlass_sweep.gemm — config: {"arch": "sm_90", "cluster_m": 1, "cluster_n": 1, "dtype": "fp32", "dtype_b": "fp32", "layout": "nt", "stages": 2, "tile_k": 128, "tile_m": 128, "tile_n": 128}
#include "cutlass/cutlass.h"
#include "cutlass/gemm/collective/collective_builder.hpp"
#include "cutlass/gemm/device/gemm_universal_adapter.h"
#include "cutlass/gemm/kernel/gemm_universal.hpp"
#include "cutlass/epilogue/collective/collective_builder.hpp"

using ElemA = float;
using ElemB = float;
using ElemCD = float;
using Acc  = float;
using TileShape    = cute::Shape<cute::_128, cute::_128, cute::_128>;
using ClusterShape = cute::Shape<cute::_1, cute::_1, cute::_1>;

using CollectiveEpilogue = typename cutlass::epilogue::collective::CollectiveBuilder<
    cutlass::arch::Sm90, cutlass::arch::OpClassTensorOp,
    TileShape, ClusterShape,
    cutlass::epilogue::collective::EpilogueTileAuto,
    Acc, Acc,
    ElemCD, cutlass::layout::RowMajor, 128 / cutlass::sizeof_bits<ElemCD>::value,
    ElemCD, cutlass::layout::RowMajor, 128 / cutlass::sizeof_bits<ElemCD>::value,
    cutlass::epilogue::collective::EpilogueScheduleAuto
  >::CollectiveOp;

using CollectiveMainloop = typename cutlass::gemm::collective::CollectiveBuilder<
    cutlass::arch::Sm90, cutlass::arch::OpClassTensorOp,
    ElemA, cutlass::layout::RowMajor, 128 / cutlass::sizeof_bits<ElemA>::value,
    ElemB, cutlass::layout::ColumnMajor, 128 / cutlass::sizeof_bits<ElemB>::value,
    Acc,
    TileShape, ClusterShape,
    cutlass::gemm::collective::StageCount<2>,
    cutlass::gemm::collective::KernelScheduleAuto
  >::CollectiveOp;

using GemmKernel = cutlass::gemm::kernel::GemmUniversal<
    cute::Shape<int,int,int,int>,
    CollectiveMainloop,
    CollectiveEpilogue
>;
using Gemm = cutlass::gemm::device::GemmUniversalAdapter<GemmKernel>;

// Force the device kernel symbol into the cubin without needing a host main.
auto* _anchor = &cutlass::device_kernel<GemmKernel>;


// ===== COMPILED SASS (sm_90a) =====

	.target	sm_90a

	.elftype	@"ET_EXEC"


//--------------------- .note.nv.tkinfo           --------------------------
	.section	.note.nv.tkinfo,"",@"SHT_NOTE"
	.sectionflags	@"SHF_NOTE_NV_TKINFO"
	.tkinfo
        /*0018*/ 	.word	0x00000002
        /*0030*/ 	.string	""
        /*0030*/ 	.string	"ptxas"
        /*0030*/ 	.string	"Cuda compilation tools, release 13.0, V13.0.88"
        /*0030*/ 	.string	"Build cuda_13.0.r13.0/compiler.36424714_0"
        /*0030*/ 	.string	"-arch sm_90a -m 64 "



//--------------------- .note.nv.cuinfo           --------------------------
	.section	.note.nv.cuinfo,"",@"SHT_NOTE"
	.sectionflags	@"SHF_NOTE_NV_CUINFO"
        /*0018*/ 	.short	0x0002
        /*001a*/ 	.short	0x005a
        /*001c*/ 	.short	0x0082
	.zero		2


//--------------------- .nv.info                  --------------------------
	.section	.nv.info,"",@"SHT_CUDA_INFO"
	.align	4


	//----- nvinfo : EIATTR_REGCOUNT
	.align		4
        /*0000*/ 	.byte	0x04, 0x2f
        /*0002*/ 	.short	(.L_15 - .L_14)
	.align		4
.L_14:
        /*0004*/ 	.word	index@(_ZN7cutlass13device_kernelINS_4gemm6kernel13GemmUniversalIN4cute5tupleIJiiiiEEENS1_10collective13CollectiveMmaINS1_34MainloopSm90TmaGmmaWarpSpecializedILi2ENS5_IJNS4_1CILi1EEESB_SB_EEENS1_35KernelTmaWarpSpecializedCooperativeEEENS5_IJNSA_ILi128EEESF_SF_EEEfNS5_IJlSB_lEEEfSH_NS4_8TiledMMAINS4_8MMA_AtomIJNS4_4SM904GMMA30MMA_64x128x8_F32TF32TF32_SS_TNILNSL_7ScaleInE1ELSN_1EEEEEENS4_6LayoutINS5_IJNSA_ILi2EEESB_SB_EEENS5_IJSB_NSA_ILi0EEEST_EEEEENS5_IJNS4_10UnderscoreESW_SW_EEEEENS4_13SM90_TMA_LOADENS4_14ComposedLayoutINS4_7SwizzleILi3ELi4ELi3EEENS4_18smem_ptr_flag_bitsILi32EEENSQ_INS5_IJNSA_ILi8EEENSA_ILi32EEEEEENS5_IJS16_SB_EEEEEEEvNS4_8identityESZ_S1A_vS1B_EENS_8epilogue10collective6detail29Sm90TmaWarpSpecializedAdapterINS1E_15DefaultEpilogueIfSH_SH_NS1D_6thread17LinearCombinationIfLi1EffLNS1I_9ScaleType4KindE0ELNS_15FloatRoundStyleE2EfEENS1_15EpilogueDefaultEEEEEvvEEEEvNT_6ParamsE)
        /*0008*/ 	.word	0x000000a8


	//----- nvinfo : EIATTR_FRAME_SIZE
	.align		4
.L_15:
        /*000c*/ 	.byte	0x04, 0x11
        /*000e*/ 	.short	(.L_17 - .L_16)
	.align		4
.L_16:
        /*0010*/ 	.word	index@(_ZN7cutlass13device_kernelINS_4gemm6kernel13GemmUniversalIN4cute5tupleIJiiiiEEENS1_10collective13CollectiveMmaINS1_34MainloopSm90TmaGmmaWarpSpecializedILi2ENS5_IJNS4_1CILi1EEESB_SB_EEENS1_35KernelTmaWarpSpecializedCooperativeEEENS5_IJNSA_ILi128EEESF_SF_EEEfNS5_IJlSB_lEEEfSH_NS4_8TiledMMAINS4_8MMA_AtomIJNS4_4SM904GMMA30MMA_64x128x8_F32TF32TF32_SS_TNILNSL_7ScaleInE1ELSN_1EEEEEENS4_6LayoutINS5_IJNSA_ILi2EEESB_SB_EEENS5_IJSB_NSA_ILi0EEEST_EEEEENS5_IJNS4_10UnderscoreESW_SW_EEEEENS4_13SM90_TMA_LOADENS4_14ComposedLayoutINS4_7SwizzleILi3ELi4ELi3EEENS4_18smem_ptr_flag_bitsILi32EEENSQ_INS5_IJNSA_ILi8EEENSA_ILi32EEEEEENS5_IJS16_SB_EEEEEEEvNS4_8identityESZ_S1A_vS1B_EENS_8epilogue10collective6detail29Sm90TmaWarpSpecializedAdapterINS1E_15DefaultEpilogueIfSH_SH_NS1D_6thread17LinearCombinationIfLi1EffLNS1I_9ScaleType4KindE0ELNS_15FloatRoundStyleE2EfEENS1_15EpilogueDefaultEEEEEvvEEEEvNT_6ParamsE)
        /*0014*/ 	.word	0x00000000


	//----- nvinfo : EIATTR_MIN_STACK_SIZE
	.align		4
.L_17:
        /*0018*/ 	.byte	0x04, 0x12
        /*001a*/ 	.short	(.L_19 - .L_18)
	.align		4
.L_18:
        /*001c*/ 	.word	index@(_ZN7cutlass13device_kernelINS_4gemm6kernel13GemmUniversalIN4cute5tupleIJiiiiEEENS1_10collective13CollectiveMmaINS1_34MainloopSm90TmaGmmaWarpSpecializedILi2ENS5_IJNS4_1CILi1EEESB_SB_EEENS1_35KernelTmaWarpSpecializedCooperativeEEENS5_IJNSA_ILi128EEESF_SF_EEEfNS5_IJlSB_lEEEfSH_NS4_8TiledMMAINS4_8MMA_AtomIJNS4_4SM904GMMA30MMA_64x128x8_F32TF32TF32_SS_TNILNSL_7ScaleInE1ELSN_1EEEEEENS4_6LayoutINS5_IJNSA_ILi2EEESB_SB_EEENS5_IJSB_NSA_ILi0EEEST_EEEEENS5_IJNS4_10UnderscoreESW_SW_EEEEENS4_13SM90_TMA_LOADENS4_14ComposedLayoutINS4_7SwizzleILi3ELi4ELi3EEENS4_18smem_ptr_flag_bitsILi32EEENSQ_INS5_IJNSA_ILi8EEENSA_ILi32EEEEEENS5_IJS16_SB_EEEEEEEvNS4_8identityESZ_S1A_vS1B_EENS_8epilogue10collective6detail29Sm90TmaWarpSpecializedAdapterINS1E_15DefaultEpilogueIfSH_SH_NS1D_6thread17LinearCombinationIfLi1EffLNS1I_9ScaleType4KindE0ELNS_15FloatRoundStyleE2EfEENS1_15EpilogueDefaultEEEEEvvEEEEvNT_6ParamsE)
        /*0020*/ 	.word	0x00000000
.L_19:


//--------------------- .nv.compat                --------------------------
	.section	.nv.compat,"",@"SHT_CUDA_COMPAT_INFO"
	.align	4
        /*0000*/ 	.byte	0x02, 0x09, 0x01, 0x00, 0x02, 0x02, 0x04, 0x00, 0x02, 0x05, 0x05, 0x00, 0x03, 0x07, 0x01, 0x01
        /*0010*/ 	.byte	0x02, 0x03, 0x01, 0x00, 0x02, 0x06, 0x01, 0x00, 0x04, 0x0b, 0x08, 0x00, 0x00, 0x00, 0x00, 0x00
        /*0020*/ 	.byte	0x00, 0x00, 0x00, 0x00


//--------------------- .nv.info._ZN7cutlass13device_kernelINS_4gemm6kernel13GemmUniversalIN4cute5tupleIJiiiiEEENS1_10collective13CollectiveMmaINS1_34MainloopSm90TmaGmmaWarpSpecializedILi2ENS5_IJNS4_1CILi1EEESB_SB_EEENS1_35KernelTmaWarpSpecializedCooperativeEEENS5_IJNSA_ILi128EEESF_SF_EEEfNS5_IJlSB_lEEEfSH_NS4_8TiledMMAINS4_8MMA_AtomIJNS4_4SM904GMMA30MMA_64x128x8_F32TF32TF32_SS_TNILNSL_7ScaleInE1ELSN_1EEEEEENS4_6LayoutINS5_IJNSA_ILi2EEESB_SB_EEENS5_IJSB_NSA_ILi0EEEST_EEEEENS5_IJNS4_10UnderscoreESW_SW_EEEEENS4_13SM90_TMA_LOADENS4_14ComposedLayoutINS4_7SwizzleILi3ELi4ELi3EEENS4_18smem_ptr_flag_bitsILi32EEENSQ_INS5_IJNSA_ILi8EEENSA_ILi32EEEEEENS5_IJS16_SB_EEEEEEEvNS4_8identityESZ_S1A_vS1B_EENS_8epilogue10collective6detail29Sm90TmaWarpSpecializedAdapterINS1E_15DefaultEpilogueIfSH_SH_NS1D_6thread17LinearCombinationIfLi1EffLNS1I_9ScaleType4KindE0ELNS_15FloatRoundStyleE2EfEENS1_15EpilogueDefaultEEEEEvvEEEEvNT_6ParamsE --------------------------
	.section	.nv.info._ZN7cutlass13device_kernelINS_4gemm6kernel13GemmUniversalIN4cute5tupleIJiiiiEEENS1_10collective13CollectiveMmaINS1_34MainloopSm90TmaGmmaWarpSpecializedILi2ENS5_IJNS4_1CILi1EEESB_SB_EEENS1_35KernelTmaWarpSpecializedCooperativeEEENS5_IJNSA_ILi128EEESF_SF_EEEfNS5_IJlSB_lEEEfSH_NS4_8TiledMMAINS4_8MMA_AtomIJNS4_4SM904GMMA30MMA_64x128x8_F32TF32TF32_SS_TNILNSL_7ScaleInE1ELSN_1EEEEEENS4_6LayoutINS5_IJNSA_ILi2EEESB_SB_EEENS5_IJSB_NSA_ILi0EEEST_EEEEENS5_IJNS4_10UnderscoreESW_SW_EEEEENS4_13SM90_TMA_LOADENS4_14ComposedLayoutINS4_7SwizzleILi3ELi4ELi3EEENS4_18smem_ptr_flag_bitsILi32EEENSQ_INS5_IJNSA_ILi8EEENSA_ILi32EEEEEENS5_IJS16_SB_EEEEEEEvNS4_8identityESZ_S1A_vS1B_EENS_8epilogue10collective6detail29Sm90TmaWarpSpecializedAdapterINS1E_15DefaultEpilogueIfSH_SH_NS1D_6thread17LinearCombinationIfLi1EffLNS1I_9ScaleType4KindE0ELNS_15FloatRoundStyleE2EfEENS1_15EpilogueDefaultEEEEEvvEEEEvNT_6ParamsE,"",@"SHT_CUDA_INFO"
	.sectionflags	@""
	.align	4


	//----- nvinfo : EIATTR_CUDA_API_VERSION
	.align		4
        /*0000*/ 	.byte	0x04, 0x37
        /*0002*/ 	.short	(.L_21 - .L_20)
.L_20:
        /*0004*/ 	.word	0x00000082


	//----- nvinfo : EIATTR_KPARAM_INFO
	.align		4
.L_21:
        /*0008*/ 	.byte	0x04, 0x17
        /*000a*/ 	.short	(.L_23 - .L_22)
.L_22:
        /*000c*/ 	.word	0x00000000
        /*0010*/ 	.short	0x0000
        /*0012*/ 	.short	0x0070
        /*0014*/ 	.byte	0x00, 0xf0, 0x01, 0x10


	//----- nvinfo : EIATTR_SPARSE_MMA_MASK
	.align		4
.L_23:
        /*0018*/ 	.byte	0x03, 0x50
        /*001a*/ 	.short	0x0000


	//----- nvinfo : EIATTR_MAXREG_COUNT
	.align		4
        /*001c*/ 	.byte	0x03, 0x1b
        /*001e*/ 	.short	0x00a8


	//----- nvinfo : EIATTR_NUM_BARRIERS
	.align		4
        /*0020*/ 	.byte	0x02, 0x4c
        /*0022*/ 	.byte	0x01
	.zero		1


	//----- nvinfo : EIATTR_EXTERNS
	.align		4
        /*0024*/ 	.byte	0x04, 0x0f
        /*0026*/ 	.short	(.L_25 - .L_24)


	//   ....[0]....
	.align		4
.L_24:
        /*0028*/ 	.word	index@(__assertfail)


	//----- nvinfo : EIATTR_MERCURY_ISA_VERSION
	.align		4
.L_25:
        /*002c*/ 	.byte	0x03, 0x5f
        /*002e*/ 	.short	0x0101


	//----- nvinfo : EIATTR_INT_WARP_WIDE_INSTR_OFFSETS
	.align		4
        /*0030*/ 	.byte	0x04, 0x31
        /*0032*/ 	.short	(.L_27 - .L_26)


	//   ....[0]....
.L_26:
        /*0034*/ 	.word	0x00000370


	//   ....[1]....
        /*0038*/ 	.word	0x00000380


	//   ....[2]....
        /*003c*/ 	.word	0x000004a0


	//----- nvinfo : EIATTR_COOP_GROUP_MASK_REGIDS
	.align		4
.L_27:
        /*0040*/ 	.byte	0x04, 0x29
        /*0042*/ 	.short	(.L_29 - .L_28)


	//   ....[0]....
.L_28:
        /*0044*/ 	.word	0xffffffff


	//   ....[1]....
        /*0048*/ 	.word	0xffffffff


	//   ....[2]....
        /*004c*/ 	.word	0xffffffff


	//   ....[3]....
        /*0050*/ 	.word	0xffffffff


	//   ....[4]....
        /*0054*/ 	.word	0xffffffff


	//----- nvinfo : EIATTR_COOP_GROUP_INSTR_OFFSETS
	.align		4
.L_29:
        /*0058*/ 	.byte	0x04, 0x28
        /*005a*/ 	.short	(.L_31 - .L_30)


	//   ....[0]....
.L_30:
        /*005c*/ 	.word	0x00000060


	//   ....[1]....
        /*0060*/ 	.word	0x00000070


	//   ....[2]....
        /*0064*/ 	.word	0x00000130


	//   ....[3]....
        /*0068*/ 	.word	0x00000280


	//   ....[4]....
        /*006c*/ 	.word	0x00001180


	//----- nvinfo : EIATTR_REG_RECONFIG
	.align		4
.L_31:
        /*0070*/ 	.byte	0x01, 0x54
	.zero		2


	//----- nvinfo : EIATTR_SYSCALL_OFFSETS
	.align		4
        /*0074*/ 	.byte	0x04, 0x46
        /*0076*/ 	.short	(.L_33 - .L_32)


	//   ....[0]....
.L_32:
        /*0078*/ 	.word	0x00001370


	//----- nvinfo : EIATTR_MBARRIER_INSTR_OFFSETS
	.align		4
.L_33:
        /*007c*/ 	.byte	0x04, 0x39
        /*007e*/ 	.short	(.L_35 - .L_34)


	//   ....[0]....
.L_34:
        /*0080*/ 	.word	0x00000230
        /*0084*/ 	.word	0x000000ff
        /*0088*/ 	.word	0x00000000
        /*008c*/ 	.short	0x0100
        /*008e*/ 	.byte	0x08
	.zero		1


	//   ....[1]....
        /*0090*/ 	.word	0x00000240
        /*0094*/ 	.word	0x000000ff
        /*0098*/ 	.word	0x00000010
        /*009c*/ 	.short	0x0100
        /*009e*/ 	.byte	0x08
	.zero		1


	//   ....[2]....
        /*00a0*/ 	.word	0x00000250
        /*00a4*/ 	.word	0x000000ff
        /*00a8*/ 	.word	0x00000008
        /*00ac*/ 	.short	0x0100
        /*00ae*/ 	.byte	0x08
	.zero		1


	//   ....[3]....
        /*00b0*/ 	.word	0x00000260
        /*00b4*/ 	.word	0x000000ff
        /*00b8*/ 	.word	0x00000018
        /*00bc*/ 	.short	0x0100
        /*00be*/ 	.byte	0x08
	.zero		1


	//   ....[4]....
        /*00c0*/ 	.word	0x00000520
        /*00c4*/ 	.word	0x000000ff
        /*00c8*/ 	.word	0x00000030
        /*00cc*/ 	.short	0x0100
        /*00ce*/ 	.byte	0x08
	.zero		1


	//   ....[5]....
        /*00d0*/ 	.word	0x00000580
        /*00d4*/ 	.word	0x000000ff
        /*00d8*/ 	.word	0x00000038
        /*00dc*/ 	.short	0x0100
        /*00de*/ 	.byte	0x08
	.zero		1


	//   ....[6]....
        /*00e0*/ 	.word	0x000013f0
        /*00e4*/ 	.word	0x00000003
        /*00e8*/ 	.word	0x00000000
        /*00ec*/ 	.short	0x010a
        /*00ee*/ 	.byte	0x3f
	.zero		1


	//   ....[7]....
        /*00f0*/ 	.word	0x00001450
        /*00f4*/ 	.word	0x00000003
        /*00f8*/ 	.word	0x00000000
        /*00fc*/ 	.short	0x010a
        /*00fe*/ 	.byte	0x3f
	.zero		1


	//   ....[8]....
        /*0100*/ 	.word	0x00001d00
        /*0104*/ 	.word	0x000000ff
        /*0108*/ 	.word	0x00000000
        /*010c*/ 	.short	0x010a
        /*010e*/ 	.byte	0x04
	.zero		1


	//   ....[9]....
        /*0110*/ 	.word	0x00001d40
        /*0114*/ 	.word	0x000000ff
        /*0118*/ 	.word	0x00000000
        /*011c*/ 	.short	0x010a
        /*011e*/ 	.byte	0x04
	.zero		1


	//   ....[10]....
        /*0120*/ 	.word	0x000024e0
        /*0124*/ 	.word	0x000000ff
        /*0128*/ 	.word	0x00000000
        /*012c*/ 	.short	0x0101
        /*012e*/ 	.byte	0x0a
	.zero		1


	//   ....[11]....
        /*0130*/ 	.word	0x000026a0
        /*0134*/ 	.word	0x000000ff
        /*0138*/ 	.word	0x00000000
        /*013c*/ 	.short	0x0101
        /*013e*/ 	.byte	0x04
	.zero		1


	//   ....[12]....
        /*0140*/ 	.word	0x00006bf0
        /*0144*/ 	.word	0x0000000e
        /*0148*/ 	.word	0x00000010
        /*014c*/ 	.short	0x010a
        /*014e*/ 	.byte	0x3f
	.zero		1


	//   ....[13]....
        /*0150*/ 	.word	0x000071b0
        /*0154*/ 	.word	0x00000005
        /*0158*/ 	.word	0x00000038
        /*015c*/ 	.short	0x0101
        /*015e*/ 	.byte	0x3f
	.zero		1


	//   ....[14]....
        /*0160*/ 	.word	0x000078c0
        /*0164*/ 	.word	0x00000007
        /*0168*/ 	.word	0x00000000
        /*016c*/ 	.short	0x010a
        /*016e*/ 	.byte	0x3f
	.zero		1


	//   ....[15]....
        /*0170*/ 	.word	0x00007940
        /*0174*/ 	.word	0x00000003
        /*0178*/ 	.word	0x00000000
        /*017c*/ 	.short	0x010a
        /*017e*/ 	.byte	0x3f
	.zero		1


	//   ....[16]....
        /*0180*/ 	.word	0x000079a0
        /*0184*/ 	.word	0x00000003
        /*0188*/ 	.word	0x00000000
        /*018c*/ 	.short	0x010a
        /*018e*/ 	.byte	0x3f
	.zero		1


	//   ....[17]....
        /*0190*/ 	.word	0x00007a00
        /*0194*/ 	.word	0x00000004
        /*0198*/ 	.word	0x00000000
        /*019c*/ 	.short	0x010a
        /*019e*/ 	.byte	0x3f
	.zero		1


	//   ....[18]....
        /*01a0*/ 	.word	0x00007ad0
        /*01a4*/ 	.word	0x0000000e
        /*01a8*/ 	.word	0x00000010
        /*01ac*/ 	.short	0x010a
        /*01ae*/ 	.byte	0x3f
	.zero		1


	//   ....[19]....
        /*01b0*/ 	.word	0x00007ba0
        /*01b4*/ 	.word	0x00000007
        /*01b8*/ 	.word	0x00000000
        /*01bc*/ 	.short	0x010a
        /*01be*/ 	.byte	0x3f
	.zero		1


	//----- nvinfo : EIATTR_NUM_MBARRIERS
	.align		4
.L_35:
        /*01c0*/ 	.byte	0x03, 0x38
        /*01c2*/ 	.short	0x0006


	//----- nvinfo : EIATTR_EXIT_INSTR_OFFSETS
	.align		4
        /*01c4*/ 	.byte	0x04, 0x1c
        /*01c6*/ 	.short	(.L_37 - .L_36)


	//   ....[0]....
.L_36:
        /*01c8*/ 	.word	0x00000620


	//   ....[1]....
        /*01cc*/ 	.word	0x00000ee0


	//   ....[2]....
        /*01d0*/ 	.word	0x000062d0


	//   ....[3]....
        /*01d4*/ 	.word	0x00006900


	//   ....[4]....
        /*01d8*/ 	.word	0x00007990


	//----- nvinfo : EIATTR_MAX_THREADS
	.align		4
.L_37:
        /*01dc*/ 	.byte	0x04, 0x05
        /*01de*/ 	.short	(.L_39 - .L_38)
.L_38:
        /*01e0*/ 	.word	0x00000180
        /*01e4*/ 	.word	0x00000001
        /*01e8*/ 	.word	0x00000001


	//----- nvinfo : EIATTR_CRS_STACK_SIZE
	.align		4
.L_39:
        /*01ec*/ 	.byte	0x04, 0x1e
        /*01ee*/ 	.short	(.L_41 - .L_40)
.L_40:
        /*01f0*/ 	.word	0x00000000


	//----- nvinfo : EIATTR_CBANK_PARAM_SIZE
	.align		4
.L_41:
        /*01f4*/ 	.byte	0x03, 0x19
        /*01f6*/ 	.short	0x0470


	//----- nvinfo : EIATTR_PARAM_CBANK
	.align		4
        /*01f8*/ 	.byte	0x04, 0x0a
        /*01fa*/ 	.short	(.L_43 - .L_42)
	.align		4
.L_42:
        /*01fc*/ 	.word	index@(.nv.constant0._ZN7cutlass13device_kernelINS_4gemm6kernel13GemmUniversalIN4cute5tupleIJiiiiEEENS1_10collective13CollectiveMmaINS1_34MainloopSm90TmaGmmaWarpSpecializedILi2ENS5_IJNS4_1CILi1EEESB_SB_EEENS1_35KernelTmaWarpSpecializedCooperativeEEENS5_IJNSA_ILi128EEESF_SF_EEEfNS5_IJlSB_lEEEfSH_NS4_8TiledMMAINS4_8MMA_AtomIJNS4_4SM904GMMA30MMA_64x128x8_F32TF32TF32_SS_TNILNSL_7ScaleInE1ELSN_1EEEEEENS4_6LayoutINS5_IJNSA_ILi2EEESB_SB_EEENS5_IJSB_NSA_ILi0EEEST_EEEEENS5_IJNS4_10UnderscoreESW_SW_EEEEENS4_13SM90_TMA_LOADENS4_14ComposedLayoutINS4_7SwizzleILi3ELi4ELi3EEENS4_18smem_ptr_flag_bitsILi32EEENSQ_INS5_IJNSA_ILi8EEENSA_ILi32EEEEEENS5_IJS16_SB_EEEEEEEvNS4_8identityESZ_S1A_vS1B_EENS_8epilogue10collective6detail29Sm90TmaWarpSpecializedAdapterINS1E_15DefaultEpilogueIfSH_SH_NS1D_6thread17LinearCombinationIfLi1EffLNS1I_9ScaleType4KindE0ELNS_15FloatRoundStyleE2EfEENS1_15EpilogueDefaultEEEEEvvEEEEvNT_6ParamsE)
        /*0200*/ 	.short	0x0210
        /*0202*/ 	.short	0x0470


	//----- nvinfo : EIATTR_SW_WAR
	.align		4
.L_43:
        /*0204*/ 	.byte	0x04, 0x36
        /*0206*/ 	.short	(.L_45 - .L_44)
.L_44:
        /*0208*/ 	.word	0x00000008
.L_45:


//--------------------- .nv.callgraph             --------------------------
	.section	.nv.callgraph,"",@"SHT_CUDA_CALLGRAPH"
	.align	4
	.sectionentsize	8
	.align		4
        /*0000*/ 	.word	0x00000000
	.align		4
        /*0004*/ 	.word	0xffffffff
	.align		4
        /*0008*/ 	.word	index@(_ZN7cutlass13device_kernelINS_4gemm6kernel13GemmUniversalIN4cute5tupleIJiiiiEEENS1_10collective13CollectiveMmaINS1_34MainloopSm90TmaGmmaWarpSpecializedILi2ENS5_IJNS4_1CILi1EEESB_SB_EEENS1_35KernelTmaWarpSpecializedCooperativeEEENS5_IJNSA_ILi128EEESF_SF_EEEfNS5_IJlSB_lEEEfSH_NS4_8TiledMMAINS4_8MMA_AtomIJNS4_4SM904GMMA30MMA_64x128x8_F32TF32TF32_SS_TNILNSL_7ScaleInE1ELSN_1EEEEEENS4_6LayoutINS5_IJNSA_ILi2EEESB_SB_EEENS5_IJSB_NSA_ILi0EEEST_EEEEENS5_IJNS4_10UnderscoreESW_SW_EEEEENS4_13SM90_TMA_LOADENS4_14ComposedLayoutINS4_7SwizzleILi3ELi4ELi3EEENS4_18smem_ptr_flag_bitsILi32EEENSQ_INS5_IJNSA_ILi8EEENSA_ILi32EEEEEENS5_IJS16_SB_EEEEEEEvNS4_8identityESZ_S1A_vS1B_EENS_8epilogue10collective6detail29Sm90TmaWarpSpecializedAdapterINS1E_15DefaultEpilogueIfSH_SH_NS1D_6thread17LinearCombinationIfLi1EffLNS1I_9ScaleType4KindE0ELNS_15FloatRoundStyleE2EfEENS1_15EpilogueDefaultEEEEEvvEEEEvNT_6ParamsE)
	.align		4
        /*000c*/ 	.word	index@(__assertfail)
	.align		4
        /*0010*/ 	.word	0x00000000
	.align		4
        /*0014*/ 	.word	0xfffffffe
	.align		4
        /*0018*/ 	.word	0x00000000
	.align		4
        /*001c*/ 	.word	0xfffffffd
	.align		4
        /*0020*/ 	.word	0x00000000
	.align		4
        /*0024*/ 	.word	0xfffffffc


//--------------------- .nv.constant4             --------------------------
	.section	.nv.constant4,"a",@progbits
	.align	8
	.align		8
.nv.constant4:
        /*0000*/ 	.dword	__assertfail
	.align		8
        /*0008*/ 	.dword	__unnamed_1
	.align		8
        /*0010*/ 	.dword	_ZN40_INTERNAL_32ca904b_4_k_cu_9d0bc103_230434cuda3std3__45__cpo5beginE
	.align		8
        /*0018*/ 	.dword	_ZN40_INTERNAL_32ca904b_4_k_cu_9d0bc103_230434cuda3std3__45__cpo3endE
	.align		8
        /*0020*/ 	.dword	_ZN40_INTERNAL_32ca904b_4_k_cu_9d0bc103_230434cuda3std3__45__cpo6cbeginE
	.align		8
        /*0028*/ 	.dword	_ZN40_INTERNAL_32ca904b_4_k_cu_9d0bc103_230434cuda3std3__45__cpo4cendE
	.align		8
        /*0030*/ 	.dword	_ZN40_INTERNAL_32ca904b_4_k_cu_9d0bc103_230434cuda3std3__442_GLOBAL__N__32ca904b_4_k_cu_9d0bc103_230436ignoreE
	.align		8
        /*0038*/ 	.dword	_ZN40_INTERNAL_32ca904b_4_k_cu_9d0bc103_230434cuda3std3__419piecewise_constructE
	.align		8
        /*0040*/ 	.dword	_ZN40_INTERNAL_32ca904b_4_k_cu_9d0bc103_230434cuda3std3__48in_placeE
	.align		8
        /*0048*/ 	.dword	_ZN40_INTERNAL_32ca904b_4_k_cu_9d0bc103_230434cuda3std6ranges3__45__cpo4swapE
	.align		8
        /*0050*/ 	.dword	_ZN40_INTERNAL_32ca904b_4_k_cu_9d0bc103_230434cuda3std6ranges3__45__cpo9iter_moveE
	.align		8
        /*0058*/ 	.dword	_ZN40_INTERNAL_32ca904b_4_k_cu_9d0bc103_230434cute7productE
	.align		8
        /*0060*/ 	.dword	_ZN40_INTERNAL_32ca904b_4_k_cu_9d0bc103_230434cute1_E
	.align		8
        /*0068*/ 	.dword	$str$22
	.align		8
        /*0070*/ 	.dword	$str$23


//--------------------- .text._ZN7cutlass13device_kernelINS_4gemm6kernel13GemmUniversalIN4cute5tupleIJiiiiEEENS1_10collective13CollectiveMmaINS1_34MainloopSm90TmaGmmaWarpSpecializedILi2ENS5_IJNS4_1CILi1EEESB_SB_EEENS1_35KernelTmaWarpSpecializedCooperativeEEENS5_IJNSA_ILi128EEESF_SF_EEEfNS5_IJlSB_lEEEfSH_NS4_8TiledMMAINS4_8MMA_AtomIJNS4_4SM904GMMA30MMA_64x128x8_F32TF32TF32_SS_TNILNSL_7ScaleInE1ELSN_1EEEEEENS4_6LayoutINS5_IJNSA_ILi2EEESB_SB_EEENS5_IJSB_NSA_ILi0EEEST_EEEEENS5_IJNS4_10UnderscoreESW_SW_EEEEENS4_13SM90_TMA_LOADENS4_14ComposedLayoutINS4_7SwizzleILi3ELi4ELi3EEENS4_18smem_ptr_flag_bitsILi32EEENSQ_INS5_IJNSA_ILi8EEENSA_ILi32EEEEEENS5_IJS16_SB_EEEEEEEvNS4_8identityESZ_S1A_vS1B_EENS_8epilogue10collective6detail29Sm90TmaWarpSpecializedAdapterINS1E_15DefaultEpilogueIfSH_SH_NS1D_6thread17LinearCombinationIfLi1EffLNS1I_9ScaleType4KindE0ELNS_15FloatRoundStyleE2EfEENS1_15EpilogueDefaultEEEEEvvEEEEvNT_6ParamsE --------------------------
	.section	.text._ZN7cutlass13device_kernelINS_4gemm6kernel13GemmUniversalIN4cute5tupleIJiiiiEEENS1_10collective13CollectiveMmaINS1_34MainloopSm90TmaGmmaWarpSpecializedILi2ENS5_IJNS4_1CILi1EEESB_SB_EEENS1_35KernelTmaWarpSpecializedCooperativeEEENS5_IJNSA_ILi128EEESF_SF_EEEfNS5_IJlSB_lEEEfSH_NS4_8TiledMMAINS4_8MMA_AtomIJNS4_4SM904GMMA30MMA_64x128x8_F32TF32TF32_SS_TNILNSL_7ScaleInE1ELSN_1EEEEEENS4_6LayoutINS5_IJNSA_ILi2EEESB_SB_EEENS5_IJSB_NSA_ILi0EEEST_EEEEENS5_IJNS4_10UnderscoreESW_SW_EEEEENS4_13SM90_TMA_LOADENS4_14ComposedLayoutINS4_7SwizzleILi3ELi4ELi3EEENS4_18smem_ptr_flag_bitsILi32EEENSQ_INS5_IJNSA_ILi8EEENSA_ILi32EEEEEENS5_IJS16_SB_EEEEEEEvNS4_8identityESZ_S1A_vS1B_EENS_8epilogue10collective6detail29Sm90TmaWarpSpecializedAdapterINS1E_15DefaultEpilogueIfSH_SH_NS1D_6thread17LinearCombinationIfLi1EffLNS1I_9ScaleType4KindE0ELNS_15FloatRoundStyleE2EfEENS1_15EpilogueDefaultEEEEEvvEEEEvNT_6ParamsE,"ax",@progbits
	.align	128
.text._ZN7cutlass13device_kernelINS_4gemm6kernel13GemmUniversalIN4cute5tupleIJiiiiEEENS1_10collective13CollectiveMmaINS1_34MainloopSm90TmaGmmaWarpSpecializedILi2ENS5_IJNS4_1CILi1EEESB_SB_EEENS1_35KernelTmaWarpSpecializedCooperativeEEENS5_IJNSA_ILi128EEESF_SF_EEEfNS5_IJlSB_lEEEfSH_NS4_8TiledMMAINS4_8MMA_AtomIJNS4_4SM904GMMA30MMA_64x128x8_F32TF32TF32_SS_TNILNSL_7ScaleInE1ELSN_1EEEEEENS4_6LayoutINS5_IJNSA_ILi2EEESB_SB_EEENS5_IJSB_NSA_ILi0EEEST_EEEEENS5_IJNS4_10UnderscoreESW_SW_EEEEENS4_13SM90_TMA_LOADENS4_14ComposedLayoutINS4_7SwizzleILi3ELi4ELi3EEENS4_18smem_ptr_flag_bitsILi32EEENSQ_INS5_IJNSA_ILi8EEENSA_ILi32EEEEEENS5_IJS16_SB_EEEEEEEvNS4_8identityESZ_S1A_vS1B_EENS_8epilogue10collective6detail29Sm90TmaWarpSpecializedAdapterINS1E_15DefaultEpilogueIfSH_SH_NS1D_6thread17LinearCombinationIfLi1EffLNS1I_9ScaleType4KindE0ELNS_15FloatRoundStyleE2EfEENS1_15EpilogueDefaultEEEEEvvEEEEvNT_6ParamsE:
        .type           _ZN7cutlass13device_kernelINS_4gemm6kernel13GemmUniversalIN4cute5tupleIJiiiiEEENS1_10collective13CollectiveMmaINS1_34MainloopSm90TmaGmmaWarpSpecializedILi2ENS5_IJNS4_1CILi1EEESB_SB_EEENS1_35KernelTmaWarpSpecializedCooperativeEEENS5_IJNSA_ILi128EEESF_SF_EEEfNS5_IJlSB_lEEEfSH_NS4_8TiledMMAINS4_8MMA_AtomIJNS4_4SM904GMMA30MMA_64x128x8_F32TF32TF32_SS_TNILNSL_7ScaleInE1ELSN_1EEEEEENS4_6LayoutINS5_IJNSA_ILi2EEESB_SB_EEENS5_IJSB_NSA_ILi0EEEST_EEEEENS5_IJNS4_10UnderscoreESW_SW_EEEEENS4_13SM90_TMA_LOADENS4_14ComposedLayoutINS4_7SwizzleILi3ELi4ELi3EEENS4_18smem_ptr_flag_bitsILi32EEENSQ_INS5_IJNSA_ILi8EEENSA_ILi32EEEEEENS5_IJS16_SB_EEEEEEEvNS4_8identityESZ_S1A_vS1B_EENS_8epilogue10collective6detail29Sm90TmaWarpSpecializedAdapterINS1E_15DefaultEpilogueIfSH_SH_NS1D_6thread17LinearCombinationIfLi1EffLNS1I_9ScaleType4KindE0ELNS_15FloatRoundStyleE2EfEENS1_15EpilogueDefaultEEEEEvvEEEEvNT_6ParamsE,@function
        .size           _ZN7cutlass13device_kernelINS_4gemm6kernel13GemmUniversalIN4cute5tupleIJiiiiEEENS1_10collective13CollectiveMmaINS1_34MainloopSm90TmaGmmaWarpSpecializedILi2ENS5_IJNS4_1CILi1EEESB_SB_EEENS1_35KernelTmaWarpSpecializedCooperativeEEENS5_IJNSA_ILi128EEESF_SF_EEEfNS5_IJlSB_lEEEfSH_NS4_8TiledMMAINS4_8MMA_AtomIJNS4_4SM904GMMA30MMA_64x128x8_F32TF32TF32_SS_TNILNSL_7ScaleInE1ELSN_1EEEEEENS4_6LayoutINS5_IJNSA_ILi2EEESB_SB_EEENS5_IJSB_NSA_ILi0EEEST_EEEEENS5_IJNS4_10UnderscoreESW_SW_EEEEENS4_13SM90_TMA_LOADENS4_14ComposedLayoutINS4_7SwizzleILi3ELi4ELi3EEENS4_18smem_ptr_flag_bitsILi32EEENSQ_INS5_IJNSA_ILi8EEENSA_ILi32EEEEEENS5_IJS16_SB_EEEEEEEvNS4_8identityESZ_S1A_vS1B_EENS_8epilogue10collective6detail29Sm90TmaWarpSpecializedAdapterINS1E_15DefaultEpilogueIfSH_SH_NS1D_6thread17LinearCombinationIfLi1EffLNS1I_9ScaleType4KindE0ELNS_15FloatRoundStyleE2EfEENS1_15EpilogueDefaultEEEEEvvEEEEvNT_6ParamsE,(.L_x_190 - _ZN7cutlass13device_kernelINS_4gemm6kernel13GemmUniversalIN4cute5tupleIJiiiiEEENS1_10collective13CollectiveMmaINS1_34MainloopSm90TmaGmmaWarpSpecializedILi2ENS5_IJNS4_1CILi1EEESB_SB_EEENS1_35KernelTmaWarpSpecializedCooperativeEEENS5_IJNSA_ILi128EEESF_SF_EEEfNS5_IJlSB_lEEEfSH_NS4_8TiledMMAINS4_8MMA_AtomIJNS4_4SM904GMMA30MMA_64x128x8_F32TF32TF32_SS_TNILNSL_7ScaleInE1ELSN_1EEEEEENS4_6LayoutINS5_IJNSA_ILi2EEESB_SB_EEENS5_IJSB_NSA_ILi0EEEST_EEEEENS5_IJNS4_10UnderscoreESW_SW_EEEEENS4_13SM90_TMA_LOADENS4_14ComposedLayoutINS4_7SwizzleILi3ELi4ELi3EEENS4_18smem_ptr_flag_bitsILi32EEENSQ_INS5_IJNSA_ILi8EEENSA_ILi32EEEEEENS5_IJS16_SB_EEEEEEEvNS4_8identityESZ_S1A_vS1B_EENS_8epilogue10collective6detail29Sm90TmaWarpSpecializedAdapterINS1E_15DefaultEpilogueIfSH_SH_NS1D_6thread17LinearCombinationIfLi1EffLNS1I_9ScaleType4KindE0ELNS_15FloatRoundStyleE2EfEENS1_15EpilogueDefaultEEEEEvvEEEEvNT_6ParamsE)
        .other          _ZN7cutlass13device_kernelINS_4gemm6kernel13GemmUniversalIN4cute5tupleIJiiiiEEENS1_10collective13CollectiveMmaINS1_34MainloopSm90TmaGmmaWarpSpecializedILi2ENS5_IJNS4_1CILi1EEESB_SB_EEENS1_35KernelTmaWarpSpecializedCooperativeEEENS5_IJNSA_ILi128EEESF_SF_EEEfNS5_IJlSB_lEEEfSH_NS4_8TiledMMAINS4_8MMA_AtomIJNS4_4SM904GMMA30MMA_64x128x8_F32TF32TF32_SS_TNILNSL_7ScaleInE1ELSN_1EEEEEENS4_6LayoutINS5_IJNSA_ILi2EEESB_SB_EEENS5_IJSB_NSA_ILi0EEEST_EEEEENS5_IJNS4_10UnderscoreESW_SW_EEEEENS4_13SM90_TMA_LOADENS4_14ComposedLayoutINS4_7SwizzleILi3ELi4ELi3EEENS4_18smem_ptr_flag_bitsILi32EEENSQ_INS5_IJNSA_ILi8EEENSA_ILi32EEEEEENS5_IJS16_SB_EEEEEEEvNS4_8identityESZ_S1A_vS1B_EENS_8epilogue10collective6detail29Sm90TmaWarpSpecializedAdapterINS1E_15DefaultEpilogueIfSH_SH_NS1D_6thread17LinearCombinationIfLi1EffLNS1I_9ScaleType4KindE0ELNS_15FloatRoundStyleE2EfEENS1_15EpilogueDefaultEEEEEvvEEEEvNT_6ParamsE,@"STO_CUDA_ENTRY STV_DEFAULT"
_ZN7cutlass13device_kernelINS_4gemm6kernel13GemmUniversalIN4cute5tupleIJiiiiEEENS1_10collective13CollectiveMmaINS1_34MainloopSm90TmaGmmaWarpSpecializedILi2ENS5_IJNS4_1CILi1EEESB_SB_EEENS1_35KernelTmaWarpSpecializedCooperativeEEENS5_IJNSA_ILi128EEESF_SF_EEEfNS5_IJlSB_lEEEfSH_NS4_8TiledMMAINS4_8MMA_AtomIJNS4_4SM904GMMA30MMA_64x128x8_F32TF32TF32_SS_TNILNSL_7ScaleInE1ELSN_1EEEEEENS4_6LayoutINS5_IJNSA_ILi2EEESB_SB_EEENS5_IJSB_NSA_ILi0EEEST_EEEEENS5_IJNS4_10UnderscoreESW_SW_EEEEENS4_13SM90_TMA_LOADENS4_14ComposedLayoutINS4_7SwizzleILi3ELi4ELi3EEENS4_18smem_ptr_flag_bitsILi32EEENSQ_INS5_IJNSA_ILi8EEENSA_ILi32EEEEEENS5_IJS16_SB_EEEEEEEvNS4_8identityESZ_S1A_vS1B_EENS_8epilogue10collective6detail29Sm90TmaWarpSpecializedAdapterINS1E_15DefaultEpilogueIfSH_SH_NS1D_6thread17LinearCombinationIfLi1EffLNS1I_9ScaleType4KindE0ELNS_15FloatRoundStyleE2EfEENS1_15EpilogueDefaultEEEEEvvEEEEvNT_6ParamsE:
[----:B------:R-:W0:Y:S01]  /*0000*/  LDC R1, c[0x0][0x28] ;  /* 0x00000a00ff017b82 */ /* 0x000e220000000800 */
[----:B------:R-:W1:Y:S01]  /*0010*/  S2R R4, SR_TID.X ;  /* 0x0000000000047919 */ /* 0x000e620000002100 */
[----:B------:R-:W-:Y:S01]  /*0020*/  ELECT P0, URZ, PT ;  /* 0x00000000003f782f */ /* 0x000fe20003800000 */
[----:B------:R-:W-:Y:S01]  /*0030*/  BSSY B0, `(.L_x_0) ;  /* 0x000000f000007945 */ /* 0x000fe20003800000 */
[--C-:B-1----:R-:W-:Y:S02]  /*0040*/  SHF.R.U32.HI R0, RZ, 0x5, R4.reuse ;  /* 0x00000005ff007819 */ /* 0x102fe40000011604 */
[----:B------:R-:W-:-:S03]  /*0050*/  SHF.R.U32.HI R14, RZ, 0x7, R4 ;  /* 0x00000007ff0e7819 */ /* 0x000fc60000011604 */
[----:B------:R-:W1:Y:S04]  /*0060*/  SHFL.IDX PT, R5, R0, RZ, 0x1f ;  /* 0x00001fff00057589 */ /* 0x000e6800000e0000 */
[----:B------:R2:W3:Y:S01]  /*0070*/  SHFL.IDX PT, R10, R14, RZ, 0x1f ;  /* 0x00001fff0e0a7589 */ /* 0x0004e200000e0000 */
[----:B-1----:R-:W-:-:S13]  /*0080*/  ISETP.NE.OR P0, PT, R5, RZ, !P0 ;  /* 0x000000ff0500720c */ /* 0x002fda0004705670 */
[----:B0-23--:R-:W-:Y:S05]  /*0090*/  @P0 BRA `(.L_x_1) ;  /* 0x0000000000200947 */ /* 0x00dfea0003800000 */
[----:B------:R-:W-:Y:S02]  /*00a0*/  ULDC.64 UR4, c[0x0][0x198] ;  /* 0x0000660000047ab9 */ /* 0x000fe40000000a00 */
[----:B------:R-:W-:Y:S02]  /*00b0*/  UIADD3 UR6, UP0, UR4, 0xf0, URZ ;  /* 0x000000f004067890 */ /* 0x000fe4000ff1e03f */
[----:B------:R-:W-:Y:S02]  /*00c0*/  UIADD3 UR4, UP1, UR4, 0x1f0, URZ ;  /* 0x000001f004047890 */ /* 0x000fe4000ff3e03f */
[----:B------:R-:W-:Y:S02]  /*00d0*/  UIADD3.X UR7, URZ, UR5, URZ, UP0, !UPT ;  /* 0x000000053f077290 */ /* 0x000fe400087fe43f */
[----:B------:R-:W-:-:S07]  /*00e0*/  UIADD3.X UR5, URZ, UR5, URZ, UP1, !UPT ;  /* 0x000000053f057290 */ /* 0x000fce0008ffe43f */
[----:B------:R0:W-:Y:S02]  /*00f0*/  UTMACCTL.PF [UR6] ;  /* 0x00000000060079b9 */ /* 0x0001e40008040000 */
[----:B------:R0:W-:Y:S02]  /*0100*/  UTMACCTL.PF [UR4] ;  /* 0x00000000040079b9 */ /* 0x0001e40008040000 */
[----:B0-----:R-:W-:Y:S01]  /*0110*/  NOP ;  /* 0x0000000000007918 */ /* 0x001fe20000000000 */
.L_x_1:
[----:B------:R-:W-:Y:S05]  /*0120*/  BSYNC B0 ;  /* 0x0000000000007941 */ /* 0x000fea0003800000 */
.L_x_0:
[----:B------:R-:W0:Y:S02]  /*0130*/  SHFL.IDX PT, R2, R0, RZ, 0x1f ;  /* 0x00001fff00027589 */ /* 0x000e2400000e0000 */
[----:B0-----:R-:W-:-:S13]  /*0140*/  ISETP.NE.AND P0, PT, R2, RZ, PT ;  /* 0x000000ff0200720c */ /* 0x001fda0003f05270 */
[----:B------:R-:W-:Y:S05]  /*0150*/  @P0 BRA `(.L_x_2) ;  /* 0x0000000000480947 */ /* 0x000fea0003800000 */
[----:B------:R-:W0:Y:S01]  /*0160*/  S2UR UR8, SR_CgaCtaId ;  /* 0x00000000000879c3 */ /* 0x000e220000008800 */
[----:B------:R-:W-:Y:S01]  /*0170*/  UMOV UR4, 0x400 ;  /* 0x0000040000047882 */ /* 0x000fe20000000000 */
[----:B------:R-:W-:Y:S01]  /*0180*/  UMOV UR5, 0x1 ;  /* 0x0000000100057882 */ /* 0x000fe20000000000 */
[----:B------:R-:W-:Y:S01]  /*0190*/  UMOV UR6, 0x100 ;  /* 0x0000010000067882 */ /* 0x000fe20000000000 */
[----:B------:R-:W-:Y:S01]  /*01a0*/  ELECT P0, URZ, PT ;  /* 0x00000000003f782f */ /* 0x000fe20003800000 */
[----:B------:R-:W-:-:S04]  /*01b0*/  UIADD3 UR6, -UR6, 0x100000, URZ ;  /* 0x0010000006067890 */ /* 0x000fc8000fffe13f */
[----:B------:R-:W-:Y:S02]  /*01c0*/  USHF.L.U32 UR7, UR6, 0xb, URZ ;  /* 0x0000000b06077899 */ /* 0x000fe4000800063f */
[----:B------:R-:W-:Y:S02]  /*01d0*/  USHF.L.U32 UR6, UR6, 0x1, URZ ;  /* 0x0000000106067899 */ /* 0x000fe4000800063f */
[----:B0-----:R-:W-:Y:S02]  /*01e0*/  ULEA UR8, UR8, UR4, 0x18 ;  /* 0x0000000408087291 */ /* 0x001fe4000f8ec03f */
[----:B------:R-:W-:-:S04]  /*01f0*/  UIADD3 UR4, -UR5, 0x100000, URZ ;  /* 0x0010000005047890 */ /* 0x000fc8000fffe13f */
[----:B------:R-:W-:Y:S02]  /*0200*/  USHF.L.U32 UR5, UR4, 0xb, URZ ;  /* 0x0000000b04057899 */ /* 0x000fe4000800063f */
[----:B------:R-:W-:Y:S01]  /*0210*/  USHF.L.U32 UR4, UR4, 0x1, URZ ;  /* 0x0000000104047899 */ /* 0x000fe2000800063f */
[----:B------:R-:W0:Y:S11]  /*0220*/  FENCE.VIEW.ASYNC.S ;  /* 0x00000000000073c6 */ /* 0x000e360000000000 */
[----:B0-----:R0:W1:Y:S01]  /*0230*/  SYNCS.EXCH.64 URZ, [UR8], UR4 ;  /* 0x00000004083f75b2 */ /* 0x0010620008000100 */
[----:B------:R0:W2:Y:S01]  /*0240*/  SYNCS.EXCH.64 URZ, [UR8+0x10], UR6 ;  /* 0x00001006083f75b2 */ /* 0x0000a20008000100 */
[----:B------:R0:W3:Y:S01]  /*0250*/  SYNCS.EXCH.64 URZ, [UR8+0x8], UR4 ;  /* 0x00000804083f75b2 */ /* 0x0000e20008000100 */
[----:B------:R0:W4:Y:S01]  /*0260*/  SYNCS.EXCH.64 URZ, [UR8+0x18], UR6 ;  /* 0x00001806083f75b2 */ /* 0x0001220008000100 */
[----:B------:R-:W-:Y:S01]  /*0270*/  NOP ;  /* 0x0000000000007918 */ /* 0x000fe20000000000 */
.L_x_2:
[----:B------:R-:W5:Y:S01]  /*0280*/  SHFL.IDX PT, R0, R0, RZ, 0x1f ;  /* 0x00001fff00007589 */ /* 0x000f6200000e0000 */
[----:B------:R-:W-:Y:S01]  /*0290*/  ELECT P0, URZ, PT ;  /* 0x00000000003f782f */ /* 0x000fe20003800000 */
[----:B------:R-:W1:Y:S01]  /*02a0*/  LDC R2, c[0x0][0x65c] ;  /* 0x00019700ff027b82 */ /* 0x000e620000000800 */
[----:B0-----:R-:W-:Y:S01]  /*02b0*/  UMOV UR4, 0x20 ;  /* 0x0000002000047882 */ /* 0x001fe20000000000 */
[----:B------:R-:W0:Y:S01]  /*02c0*/  S2R R3, SR_CTAID.Y ;  /* 0x0000000000037919 */ /* 0x000e220000002600 */
[----:B------:R-:W-:Y:S01]  /*02d0*/  NOP ;  /* 0x0000000000007918 */ /* 0x000fe20000000000 */
[----:B------:R-:W-:Y:S01]  /*02e0*/  ISETP.NE.AND P2, PT, R10, RZ, PT ;  /* 0x000000ff0a00720c */ /* 0x000fe20003f45270 */
[----:B------:R-:W-:Y:S01]  /*02f0*/  NOP ;  /* 0x0000000000007918 */ /* 0x000fe20000000000 */
[----:B------:R-:W2:Y:S01]  /*0300*/  S2R R6, SR_CTAID.X ;  /* 0x0000000000067919 */ /* 0x000ea20000002500 */
[----:B------:R-:W-:Y:S01]  /*0310*/  IMAD.MOV.U32 R7, RZ, RZ, RZ ;  /* 0x000000ffff077224 */ /* 0x000fe200078e00ff */
[----:B-----5:R-:W-:-:S02]  /*0320*/  ISETP.NE.OR P0, PT, R0, RZ, !P0 ;  /* 0x000000ff0000720c */ /* 0x020fc40004705670 */
[----:B-1----:R-:W-:-:S04]  /*0330*/  ISETP.NE.AND P3, PT, R2, 0x1, PT ;  /* 0x000000010200780c */ /* 0x002fc80003f65270 */
[----:B------:R-:W-:Y:S02]  /*0340*/  P2R R0, PR, RZ, 0x8 ;  /* 0x00000008ff007803 */ /* 0x000fe40000000000 */
[----:B------:R-:W-:-:S04]  /*0350*/  SHF.R.S32.HI R0, RZ, 0x1f, R5 ;  /* 0x0000001fff007819 */ /* 0x000fc80000011405 */
[----:B------:R-:W-:Y:S01]  /*0360*/  LEA.HI R0, R0, R5, RZ, 0x2 ;  /* 0x0000000500007211 */ /* 0x000fe200078f10ff */
[----:B------:R-:W-:Y:S01]  /*0370*/  VOTEU.ALL UP0, P0 ;  /* 0x00000000003f7886 */ /* 0x000fe20000000000 */
[----:B------:R-:W-:Y:S01]  /*0380*/  VOTEU.ALL UP1, P0 ;  /* 0x00000000003f7886 */ /* 0x000fe20000020000 */
[----:B------:R-:W2:Y:S01]  /*0390*/  @P3 LDC R17, c[0x0][0x10] ;  /* 0x00000400ff113b82 */ /* 0x000ea20000000800 */
[----:B------:R-:W-:Y:S01]  /*03a0*/  LOP3.LUT R0, R0, 0xfffffffc, RZ, 0xc0, !PT ;  /* 0xfffffffc00007812 */ /* 0x000fe200078ec0ff */
[----:B0-----:R-:W-:Y:S01]  /*03b0*/  @P3 IMAD.MOV.U32 R8, RZ, RZ, R3 ;  /* 0x000000ffff083224 */ /* 0x001fe200078e0003 */
[----:B------:R-:W-:Y:S01]  /*03c0*/  @!UP0 UMOV UR6, 0x400 ;  /* 0x0000040000068882 */ /* 0x000fe20000000000 */
[----:B------:R-:W-:-:S04]  /*03d0*/  @!UP0 UIADD3 UR4, -UR4, 0x100000, URZ ;  /* 0x0010000004048890 */ /* 0x000fc8000fffe13f */
[----:B------:R-:W-:Y:S02]  /*03e0*/  @!UP0 USHF.L.U32 UR5, UR4, 0xb, URZ ;  /* 0x0000000b04058899 */ /* 0x000fe4000800063f */
[----:B------:R-:W-:Y:S01]  /*03f0*/  @!UP0 USHF.L.U32 UR4, UR4, 0x1, URZ ;  /* 0x0000000104048899 */ /* 0x000fe2000800063f */
[----:B------:R-:W-:Y:S02]  /*0400*/  @P3 IMAD.MOV.U32 R9, RZ, RZ, RZ ;  /* 0x000000ffff093224 */ /* 0x000fe400078e00ff */
[----:B------:R-:W-:Y:S01]  /*0410*/  IMAD.IADD R0, R5, 0x1, -R0 ;  /* 0x0000000105007824 */ /* 0x000fe200078e0a00 */
[----:B------:R-:W0:Y:S01]  /*0420*/  @!UP0 S2UR UR7, SR_CgaCtaId ;  /* 0x00000000000789c3 */ /* 0x000e220000008800 */
[----:B------:R-:W-:-:S03]  /*0430*/  @P3 IMAD.MOV.U32 R5, RZ, RZ, RZ ;  /* 0x000000ffff053224 */ /* 0x000fc600078e00ff */
[----:B------:R-:W-:-:S04]  /*0440*/  ISETP.NE.AND P1, PT, R0, 0x3, PT ;  /* 0x000000030000780c */ /* 0x000fc80003f25270 */
[----:B------:R-:W1:Y:S01]  /*0450*/  @!P3 LDC R11, c[0x0][0xc] ;  /* 0x00000300ff0bbb82 */ /* 0x000e620000000800 */
[----:B--2---:R-:W-:-:S04]  /*0460*/  @P3 IMAD.WIDE.U32 R16, R6, R17, R8 ;  /* 0x0000001106103225 */ /* 0x004fc800078e0008 */
[----:B------:R-:W-:Y:S01]  /*0470*/  @P3 IMAD.IADD R17, R17, 0x1, R5 ;  /* 0x0000000111113824 */ /* 0x000fe200078e0205 */
[----:B------:R-:W-:Y:S01]  /*0480*/  LOP3.LUT R5, R4, 0x7f, RZ, 0xc0, !PT ;  /* 0x0000007f04057812 */ /* 0x000fe200078ec0ff */
[----:B0-----:R-:W-:Y:S01]  /*0490*/  @!UP0 ULEA UR8, UR7, UR6, 0x18 ;  /* 0x0000000607088291 */ /* 0x001fe2000f8ec03f */
[----:B------:R-:W-:Y:S02]  /*04a0*/  VOTEU.ALL UP0, P0 ;  /* 0x00000000003f7886 */ /* 0x000fe40000000000 */
[----:B------:R-:W-:Y:S01]  /*04b0*/  ULDC UR6, c[0x0][0xc] ;  /* 0x0000030000067ab9 */ /* 0x000fe20000000800 */
[----:B------:R-:W-:Y:S01]  /*04c0*/  ISETP.EQ.OR P0, PT, R0, RZ, !P1 ;  /* 0x000000ff0000720c */ /* 0x000fe20004f02670 */
[----:B------:R-:W-:-:S03]  /*04d0*/  ULDC UR7, c[0x0][0x10] ;  /* 0x0000040000077ab9 */ /* 0x000fc60000000800 */
[C---:B------:R-:W-:Y:S01]  /*04e0*/  ISETP.EQ.AND P0, PT, R10.reuse, RZ, P0 ;  /* 0x000000ff0a00720c */ /* 0x040fe20000702270 */
[----:B------:R-:W-:Y:S02]  /*04f0*/  VIADD R10, R10, 0xffffffff ;  /* 0xffffffff0a0a7836 */ /* 0x000fe40000000000 */
[----:B-1----:R-:W-:Y:S01]  /*0500*/  @!P3 IMAD.WIDE.U32 R8, R11, R3, R6 ;  /* 0x000000030b08b225 */ /* 0x002fe200078e0006 */
[----:B------:R-:W0:Y:S02]  /*0510*/  FENCE.VIEW.ASYNC.S ;  /* 0x00000000000073c6 */ /* 0x000e240000000000 */
[----:B0-----:R-:W3:Y:S01]  /*0520*/  @!UP0 SYNCS.EXCH.64 URZ, [UR8+0x30], UR4 ;  /* 0x00003004083f85b2 */ /* 0x001ee20008000100 */
[----:B------:R-:W-:Y:S02]  /*0530*/  SEL R18, RZ, 0x1, !P0 ;  /* 0x00000001ff127807 */ /* 0x000fe40004000000 */
[----:B------:R-:W-:Y:S01]  /*0540*/  ISETP.GE.U32.AND P1, PT, R10, 0x2, PT ;  /* 0x000000020a00780c */ /* 0x000fe20003f26070 */
[----:B------:R-:W-:-:S02]  /*0550*/  @!P3 IMAD.MOV.U32 R16, RZ, RZ, R8 ;  /* 0x000000ffff10b224 */ /* 0x000fc400078e0008 */
[----:B------:R-:W-:Y:S01]  /*0560*/  @!P3 IMAD.MOV.U32 R17, RZ, RZ, R9 ;  /* 0x000000ffff11b224 */ /* 0x000fe200078e0009 */
[----:B------:R-:W-:Y:S01]  /*0570*/  SEL R18, R18, 0x2, P1 ;  /* 0x0000000212127807 */ /* 0x000fe20000800000 */
[----:B------:R0:W3:Y:S01]  /*0580*/  @!UP1 SYNCS.EXCH.64 URZ, [UR8+0x38], UR4 ;  /* 0x00003804083f95b2 */ /* 0x0000e20008000100 */
[----:B------:R-:W-:Y:S01]  /*0590*/  NOP ;  /* 0x0000000000007918 */ /* 0x000fe20000000000 */
[----:B0-----:R-:W-:-:S03]  /*05a0*/  UIMAD.WIDE.U32 UR4, UR6, UR7, URZ ;  /* 0x00000007060472a5 */ /* 0x001fc6000f8e003f */
[----:B------:R-:W-:Y:S02]  /*05b0*/  ULDC UR6, c[0x0][0x14] ;  /* 0x0000050000067ab9 */ /* 0x000fe40000000800 */
[----:B------:R-:W-:Y:S02]  /*05c0*/  UIMAD.WIDE.U32 UR38, UR4, UR6, URZ ;  /* 0x00000006042672a5 */ /* 0x000fe4000f8e003f */
[----:B------:R-:W-:-:S04]  /*05d0*/  UIMAD UR37, UR5, UR6, URZ ;  /* 0x00000006052572a4 */ /* 0x000fc8000f8e023f */
[----:B------:R-:W-:Y:S01]  /*05e0*/  UIADD3 UR37, UR39, UR37, URZ ;  /* 0x0000002527257290 */ /* 0x000fe2000fffe03f */
[----:B---34-:R-:W-:Y:S06]  /*05f0*/  BAR.SYNC.DEFER_BLOCKING 0x0 ;  /* 0x0000000000007b1d */ /* 0x018fec0000010000 */
[----:B------:R-:W-:Y:S05]  /*0600*/  @!P2 BRA `(.L_x_3) ;  /* 0x0000005c0034a947 */ /* 0x000fea0003800000 */
[----:B------:R-:W-:-:S13]  /*0610*/  ISETP.GT.U32.AND P0, PT, R10, 0x1, PT ;  /* 0x000000010a00780c */ /* 0x000fda0003f04070 */
[----:B------:R-:W-:Y:S05]  /*0620*/  @P0 EXIT ;  /* 0x000000000000094d */ /* 0x000fea0003800000 */
[----:B------:R-:W-:Y:S01]  /*0630*/  ULDC.64 UR4, c[0x0][0x650] ;  /* 0x0001940000047ab9 */ /* 0x000fe20000000a00 */
[----:B------:R-:W-:Y:S01]  /*0640*/  PRMT R0, RZ, 0x7610, R0 ;  /* 0x00007610ff007816 */ /* 0x000fe20000000000 */
[----:B------:R-:W-:Y:S01]  /*0650*/  IMAD.MOV.U32 R101, RZ, RZ, -0x1 ;  /* 0xffffffffff657424 */ /* 0x000fe200078e00ff */
[----:B------:R-:W-:Y:S01]  /*0660*/  ISETP.GE.U32.AND P0, PT, R16, UR4, PT ;  /* 0x0000000410007c0c */ /* 0x000fe2000bf06070 */
[----:B------:R-:W-:Y:S02]  /*0670*/  IMAD.MOV.U32 R100, RZ, RZ, -0x1 ;  /* 0xffffffffff647424 */ /* 0x000fe400078e00ff */
[----:B------:R-:W-:Y:S01]  /*0680*/  IMAD.MOV.U32 R99, RZ, RZ, -0x1 ;  /* 0xffffffffff637424 */ /* 0x000fe200078e00ff */
[----:B------:R-:W-:-:S13]  /*0690*/  ISETP.GE.U32.AND.EX P0, PT, R17, UR5, PT, P0 ;  /* 0x0000000511007c0c */ /* 0x000fda000bf06100 */
[----:B------:R-:W-:Y:S05]  /*06a0*/  @P0 BRA `(.L_x_4) ;  /* 0x0000000400540947 */ /* 0x000fea0003800000 */
[----:B------:R-:W0:Y:S01]  /*06b0*/  LDC.64 R20, c[0x0][0x628] ;  /* 0x00018a00ff147b82 */ /* 0x000e220000000a00 */
[----:B------:R-:W-:Y:S02]  /*06c0*/  IMAD.MOV.U32 R8, RZ, RZ, R16 ;  /* 0x000000ffff087224 */ /* 0x000fe400078e0010 */
[----:B------:R-:W-:-:S05]  /*06d0*/  IMAD.MOV.U32 R9, RZ, RZ, R17 ;  /* 0x000000ffff097224 */ /* 0x000fca00078e0011 */
[----:B------:R-:W1:Y:S08]  /*06e0*/  LDC R0, c[0x0][0x630] ;  /* 0x00018c00ff007b82 */ /* 0x000e700000000800 */
[----:B------:R-:W2:Y:S01]  /*06f0*/  LDC.64 R22, c[0x0][0x620] ;  /* 0x00018800ff167b82 */ /* 0x000ea20000000a00 */
[----:B0-----:R-:W-:-:S04]  /*0700*/  ISETP.NE.U32.AND P0, PT, R20, RZ, PT ;  /* 0x000000ff1400720c */ /* 0x001fc80003f05070 */
[----:B------:R-:W-:-:S13]  /*0710*/  ISETP.NE.AND.EX P0, PT, R21, RZ, PT, P0 ;  /* 0x000000ff1500720c */ /* 0x000fda0003f05300 */
[----:B-12---:R-:W-:Y:S05]  /*0720*/  @!P0 BRA `(.L_x_5) ;  /* 0x0000000000288947 */ /* 0x006fea0003800000 */
[----:B------:R-:W0:Y:S02]  /*0730*/  LDC R13, c[0x0][0x634] ;  /* 0x00018d00ff0d7b82 */ /* 0x000e240000000800 */
[----:B0-----:R-:W-:-:S05]  /*0740*/  IADD3 R13, P0, R16, R13, RZ ;  /* 0x0000000d100d7210 */ /* 0x001fca0007f1e0ff */
[----:B------:R-:W-:-:S04]  /*0750*/  IMAD.X R15, RZ, RZ, R17, P0 ;  /* 0x000000ffff0f7224 */ /* 0x000fc800000e0611 */
[----:B------:R-:W-:-:S04]  /*0760*/  IMAD.WIDE.U32 R8, R15, R20, RZ ;  /* 0x000000140f087225 */ /* 0x000fc800078e00ff */
[----:B------:R-:W-:-:S04]  /*0770*/  IMAD.WIDE.U32 R10, P0, R13, R21, R8 ;  /* 0x000000150d0a7225 */ /* 0x000fc80007800008 */
[----:B------:R-:W-:-:S04]  /*0780*/  IMAD.WIDE.U32 R8, R13, R20, RZ ;  /* 0x000000140d087225 */ /* 0x000fc800078e00ff */
[----:B------:R-:W-:Y:S01]  /*0790*/  IMAD.X R13, RZ, RZ, RZ, P0 ;  /* 0x000000ffff0d7224 */ /* 0x000fe200000e06ff */
[----:B------:R-:W-:Y:S01]  /*07a0*/  IADD3 RZ, P0, R9, R10, RZ ;  /* 0x0000000a09ff7210 */ /* 0x000fe20007f1e0ff */
[----:B------:R-:W-:-:S04]  /*07b0*/  IMAD.MOV.U32 R12, RZ, RZ, R11 ;  /* 0x000000ffff0c7224 */ /* 0x000fc800078e000b */
[----:B------:R-:W-:-:S08]  /*07c0*/  IMAD.WIDE.U32.X R8, R15, R21, R12, P0 ;  /* 0x000000150f087225 */ /* 0x000fd000000e040c */
.L_x_5:
[-CC-:B------:R-:W-:Y:S01]  /*07d0*/  SHF.R.U64 R99, R8, R0.reuse, R9.reuse ;  /* 0x0000000008637219 */ /* 0x180fe20000001209 */
[----:B------:R-:W0:Y:S01]  /*07e0*/  LDC R12, c[0x0][0x618] ;  /* 0x00018600ff0c7b82 */ /* 0x000e220000000800 */
[----:B------:R-:W-:Y:S01]  /*07f0*/  SHF.R.U32.HI R7, RZ, R0, R9 ;  /* 0x00000000ff077219 */ /* 0x000fe20000011609 */
[----:B------:R-:W-:Y:S01]  /*0800*/  ULDC UR4, c[0x0][0x150] ;  /* 0x0000540000047ab9 */ /* 0x000fe20000000800 */
[----:B------:R-:W-:Y:S02]  /*0810*/  IADD3 R11, P0, RZ, -R99, RZ ;  /* 0x80000063ff0b7210 */ /* 0x000fe40007f1e0ff */
[----:B------:R-:W-:-:S03]  /*0820*/  I2FP.F32.U32 R0, R6 ;  /* 0x0000000600007245 */ /* 0x000fc60000201000 */
[----:B------:R-:W1:Y:S01]  /*0830*/  LDC.64 R30, c[0x0][0x640] ;  /* 0x00019000ff1e7b82 */ /* 0x000e620000000a00 */
[----:B------:R-:W-:Y:S02]  /*0840*/  IMAD.X R13, RZ, RZ, ~R7, P0 ;  /* 0x000000ffff0d7224 */ /* 0x000fe400000e0e07 */
[----:B------:R-:W-:Y:S01]  /*0850*/  FMUL R0, R0, UR4 ;  /* 0x0000000400007c20 */ /* 0x000fe20008400000 */
[----:B------:R-:W-:Y:S01]  /*0860*/  IMAD.WIDE.U32 R8, R11, R22, R16 ;  /* 0x000000160b087225 */ /* 0x000fe200078e0010 */
[----:B------:R-:W-:-:S03]  /*0870*/  ULDC UR4, c[0x0][0x154] ;  /* 0x0000550000047ab9 */ /* 0x000fc60000000800 */
[----:B------:R-:W-:Y:S01]  /*0880*/  IMAD R10, R13, R22, RZ ;  /* 0x000000160d0a7224 */ /* 0x000fe200078e02ff */
[----:B------:R-:W2:Y:S01]  /*0890*/  LDC R7, c[0x0][0x144] ;  /* 0x00005100ff077b82 */ /* 0x000ea20000000800 */
[----:B------:R-:W3:Y:S02]  /*08a0*/  F2I.U32.TRUNC.NTZ R0, R0 ;  /* 0x0000000000007305 */ /* 0x000ee4000020f000 */
[----:B------:R-:W-:-:S04]  /*08b0*/  IMAD R11, R11, R23, R10 ;  /* 0x000000170b0b7224 */ /* 0x000fc800078e020a */
[----:B------:R-:W-:Y:S01]  /*08c0*/  IMAD.IADD R9, R9, 0x1, R11 ;  /* 0x0000000109097824 */ /* 0x000fe200078e020b */
[----:B------:R-:W4:Y:S01]  /*08d0*/  LDC R24, c[0x0][0x608] ;  /* 0x00018200ff187b82 */ /* 0x000f220000000800 */
[----:B------:R-:W-:-:S03]  /*08e0*/  IMAD.MOV.U32 R11, RZ, RZ, -0x1 ;  /* 0xffffffffff0b7424 */ /* 0x000fc600078e00ff */
[-CC-:B0-----:R-:W-:Y:S02]  /*08f0*/  SHF.R.U64 R22, R8, R12.reuse, R9.reuse ;  /* 0x0000000c08167219 */ /* 0x181fe40000001209 */
[----:B------:R-:W-:Y:S02]  /*0900*/  I2FP.F32.U32 R8, R3 ;  /* 0x0000000300087245 */ /* 0x000fe40000201000 */
[----:B------:R-:W0:Y:S01]  /*0910*/  LDC R28, c[0x0][0x658] ;  /* 0x00019600ff1c7b82 */ /* 0x000e220000000800 */
[----:B-1----:R-:W-:Y:S01]  /*0920*/  ISETP.NE.U32.AND P0, PT, R30, RZ, PT ;  /* 0x000000ff1e00720c */ /* 0x002fe20003f05070 */
[----:B---3--:R-:W-:Y:S02]  /*0930*/  IMAD.MOV R10, RZ, RZ, -R0 ;  /* 0x000000ffff0a7224 */ /* 0x008fe400078e0a00 */
[----:B------:R-:W-:Y:S01]  /*0940*/  FMUL R8, R8, UR4 ;  /* 0x0000000408087c20 */ /* 0x000fe20008400000 */
[----:B------:R-:W-:Y:S02]  /*0950*/  SHF.R.U32.HI R9, RZ, R12, R9 ;  /* 0x0000000cff097219 */ /* 0x000fe40000011609 */
[----:B------:R-:W-:Y:S01]  /*0960*/  ISETP.NE.AND.EX P0, PT, R31, RZ, PT, P0 ;  /* 0x000000ff1f00720c */ /* 0x000fe20003f05300 */
[----:B------:R1:W3:Y:S01]  /*0970*/  F2I.U32.TRUNC.NTZ R15, R8 ;  /* 0x00000008000f7305 */ /* 0x0002e2000020f000 */
[----:B------:R-:W1:Y:S01]  /*0980*/  LDC R20, c[0x0][0x148] ;  /* 0x00005200ff147b82 */ /* 0x000e620000000800 */
[----:B--2---:R-:W-:-:S07]  /*0990*/  IMAD R0, R7, R10, R6 ;  /* 0x0000000a07007224 */ /* 0x004fce00078e0206 */
[----:B------:R-:W2:Y:S01]  /*09a0*/  LDC R26, c[0x0][0x600] ;  /* 0x00018000ff1a7b82 */ /* 0x000ea20000000800 */
[-CC-:B----4-:R-:W-:Y:S02]  /*09b0*/  SHF.R.U64 R32, R22, R24.reuse, R9.reuse ;  /* 0x0000001816207219 */ /* 0x190fe40000001209 */
[----:B------:R-:W-:Y:S01]  /*09c0*/  SHF.R.U32.HI R7, RZ, R24, R9 ;  /* 0x00000018ff077219 */ /* 0x000fe20000011609 */
[----:B------:R-:W-:-:S04]  /*09d0*/  IMAD.MOV.U32 R9, RZ, RZ, 0x1 ;  /* 0x00000001ff097424 */ /* 0x000fc800078e00ff */
[----:B------:R-:W4:Y:S01]  /*09e0*/  LDC R21, c[0x0][0x648] ;  /* 0x00019200ff157b82 */ /* 0x000f220000000800 */
[-C--:B0-----:R-:W-:Y:S02]  /*09f0*/  SHF.L.U32 R6, R11, R28.reuse, RZ ;  /* 0x0000001c0b067219 */ /* 0x081fe400000006ff */
[--C-:B------:R-:W-:Y:S02]  /*0a00*/  SHF.R.U64 R24, R32, R28, R7.reuse ;  /* 0x0000001c20187219 */ /* 0x100fe40000001207 */
[----:B------:R-:W-:Y:S02]  /*0a10*/  LOP3.LUT R13, RZ, R6, RZ, 0x33, !PT ;  /* 0x00000006ff0d7212 */ /* 0x000fe400078e33ff */
[-C--:B------:R-:W-:Y:S01]  /*0a20*/  SHF.R.U32.HI R7, RZ, R28.reuse, R7 ;  /* 0x0000001cff077219 */ /* 0x080fe20000011607 */
[----:B------:R-:W0:Y:S01]  /*0a30*/  LDC R23, c[0x0][0x638] ;  /* 0x00018e00ff177b82 */ /* 0x000e220000000800 */
[----:B------:R-:W-:Y:S01]  /*0a40*/  SHF.L.U32 R12, R9, R28, RZ ;  /* 0x0000001c090c7219 */ /* 0x000fe200000006ff */
[----:B------:R-:W-:-:S06]  /*0a50*/  IMAD.MOV.U32 R6, RZ, RZ, R24 ;  /* 0x000000ffff067224 */ /* 0x000fcc00078e0018 */
[----:B------:R-:W0:Y:S01]  /*0a60*/  LDC R101, c[0x0][0x610] ;  /* 0x00018400ff657b82 */ /* 0x000e220000000800 */
[----:B-1-3--:R-:W-:Y:S05]  /*0a70*/  @!P0 BRA `(.L_x_6) ;  /* 0x0000000000288947 */ /* 0x00afea0003800000 */
[----:B------:R-:W1:Y:S02]  /*0a80*/  LDC R11, c[0x0][0x64c] ;  /* 0x00019300ff0b7b82 */ /* 0x000e640000000800 */
[----:B-1----:R-:W-:-:S05]  /*0a90*/  IADD3 R11, P0, R24, R11, RZ ;  /* 0x0000000b180b7210 */ /* 0x002fca0007f1e0ff */
        /* <DEDUP_REMOVED lines=8> */
.L_x_6:
[----:B----4-:R-:W-:Y:S01]  /*0b20*/  SHF.R.U64 R6, R6, R21, R7 ;  /* 0x0000001506067219 */ /* 0x010fe20000001207 */
[----:B--2---:R-:W-:Y:S01]  /*0b30*/  VIADD R7, R26, 0xffffffff ;  /* 0xffffffff1a077836 */ /* 0x004fe20000000000 */
[----:B------:R-:W-:Y:S01]  /*0b40*/  LOP3.LUT R13, R32, R13, RZ, 0xc0, !PT ;  /* 0x0000000d200d7212 */ /* 0x000fe200078ec0ff */
[----:B------:R-:W-:Y:S02]  /*0b50*/  IMAD.MOV R15, RZ, RZ, -R15 ;  /* 0x000000ffff0f7224 */ /* 0x000fe400078e0a0f */
[----:B------:R-:W-:Y:S02]  /*0b60*/  IMAD.MOV R8, RZ, RZ, -R6 ;  /* 0x000000ffff087224 */ /* 0x000fe400078e0a06 */
[----:B------:R-:W-:Y:S01]  /*0b70*/  IMAD R13, R12, R6, R13 ;  /* 0x000000060c0d7224 */ /* 0x000fe200078e020d */
[----:B------:R-:W-:Y:S01]  /*0b80*/  LOP3.LUT R6, R22, R7, RZ, 0xc0, !PT ;  /* 0x0000000716067212 */ /* 0x000fe200078ec0ff */
[----:B------:R-:W-:Y:S02]  /*0b90*/  @P3 IMAD R0, R20, R15, R3 ;  /* 0x0000000f14003224 */ /* 0x000fe400078e0203 */
[----:B0-----:R-:W-:-:S02]  /*0ba0*/  IMAD R3, R8, R23, R24 ;  /* 0x0000001708037224 */ /* 0x001fc400078e0218 */
[----:B------:R-:W-:Y:S02]  /*0bb0*/  IMAD R101, R13, R101, R0 ;  /* 0x000000650d657224 */ /* 0x000fe400078e0200 */
[----:B------:R-:W-:Y:S02]  /*0bc0*/  IMAD R6, R3, R26, R6 ;  /* 0x0000001a03067224 */ /* 0x000fe400078e0206 */
[----:B------:R-:W-:-:S03]  /*0bd0*/  IMAD.MOV.U32 R0, RZ, RZ, 0x1 ;  /* 0x00000001ff007424 */ /* 0x000fc600078e00ff */
[----:B------:R-:W-:Y:S02]  /*0be0*/  SEL R100, R6, R101, !P3 ;  /* 0x0000006506647207 */ /* 0x000fe40005800000 */
[----:B------:R-:W-:-:S07]  /*0bf0*/  SEL R101, R101, R6, !P3 ;  /* 0x0000000665657207 */ /* 0x000fce0005800000 */
.L_x_4:
[----:B------:R-:W-:-:S08]  /*0c00*/  NOP ;  /* 0x0000000000007918 */ /* 0x000fd00000000000 */
[----:B------:R-:W0:Y:S02]  /*0c10*/  USETMAXREG.TRY_ALLOC.CTAPOOL UP0, 0xe8 ;  /* 0x000000e8000079c8 */ /* 0x000e240008000600 */
[----:B0-----:R-:W-:-:S13]  /*0c20*/  PLOP3.LUT P0, PT, PT, PT, UP0, 0x80, 0x0 ;  /* 0x000000000000781c */ /* 0x001fda0003f0f008 */
[----:B------:R-:W-:Y:S05]  /*0c30*/  @!P0 BRA `(.L_x_4) ;  /* 0xfffffffc00f08947 */ /* 0x000fea000383ffff */
[----:B------:R-:W-:Y:S01]  /*0c40*/  ULDC.64 UR4, c[0x0][0x598] ;  /* 0x0001660000047ab9 */ /* 0x000fe20000000a00 */
[----:B------:R-:W-:Y:S01]  /*0c50*/  ULDC.64 UR40, c[0x0][0x208] ;  /* 0x0000820000287ab9 */ /* 0x000fe20000000a00 */
[----:B------:R-:W-:-:S04]  /*0c60*/  ISETP.NE.U32.AND P0, PT, RZ, UR4, PT ;  /* 0x00000004ff007c0c */ /* 0x000fc8000bf05070 */
[----:B------:R-:W-:-:S13]  /*0c70*/  ISETP.NE.AND.EX P0, PT, RZ, UR5, PT, P0 ;  /* 0x00000005ff007c0c */ /* 0x000fda000bf05300 */
[----:B------:R-:W-:Y:S05]  /*0c80*/  @!P0 BRA `(.L_x_7) ;  /* 0x00000000001c8947 */ /* 0x000fea0003800000 */
[----:B------:R-:W0:Y:S02]  /*0c90*/  LDC.64 R6, c[0x0][0x598] ;  /* 0x00016600ff067b82 */ /* 0x000e240000000a00 */
[----:B0-----:R-:W2:Y:S02]  /*0ca0*/  LDG.E.64 R6, desc[UR40][R6.64] ;  /* 0x0000002806067981 */ /* 0x001ea4000c1e1b00 */
[----:B--2---:R-:W-:-:S04]  /*0cb0*/  ISETP.NE.U32.AND P0, PT, R6, RZ, PT ;  /* 0x000000ff0600720c */ /* 0x004fc80003f05070 */
[----:B------:R-:W-:-:S13]  /*0cc0*/  ISETP.NE.AND.EX P0, PT, R7, RZ, PT, P0 ;  /* 0x000000ff0700720c */ /* 0x000fda0003f05300 */
[----:B------:R-:W-:Y:S05]  /*0cd0*/  @!P0 BRA `(.L_x_7) ;  /* 0x0000000000088947 */ /* 0x000fea0003800000 */
[----:B------:R0:W5:Y:S01]  /*0ce0*/  LD.E R19, desc[UR40][R6.64] ;  /* 0x0000002806137980 */ /* 0x000162000c101900 */
[----:B------:R-:W-:Y:S05]  /*0cf0*/  BRA `(.L_x_8) ;  /* 0x0000000000247947 */ /* 0x000fea0003800000 */
.L_x_7:
[----:B------:R-:W-:Y:S02]  /*0d00*/  ULDC.64 UR4, c[0x0][0x588] ;  /* 0x0001620000047ab9 */ /* 0x000fe40000000a00 */
[----:B------:R-:W-:-:S04]  /*0d10*/  ISETP.NE.U32.AND P0, PT, RZ, UR4, PT ;  /* 0x00000004ff007c0c */ /* 0x000fc8000bf05070 */
[----:B------:R-:W-:-:S13]  /*0d20*/  ISETP.NE.AND.EX P0, PT, RZ, UR5, PT, P0 ;  /* 0x00000005ff007c0c */ /* 0x000fda000bf05300 */
[----:B------:R-:W-:Y:S05]  /*0d30*/  @!P0 BRA `(.L_x_9) ;  /* 0x00000000000c8947 */ /* 0x000fea0003800000 */
[----:B------:R-:W0:Y:S02]  /*0d40*/  LDC.64 R6, c[0x0][0x588] ;  /* 0x00016200ff067b82 */ /* 0x000e240000000a00 */
[----:B0-----:R1:W5:Y:S01]  /*0d50*/  LDG.E R19, desc[UR40][R6.64] ;  /* 0x0000002806137981 */ /* 0x001362000c1e1900 */
[----:B------:R-:W-:Y:S05]  /*0d60*/  BRA `(.L_x_8) ;  /* 0x0000000000087947 */ /* 0x000fea0003800000 */
.L_x_9:
[----:B------:R-:W-:Y:S02]  /*0d70*/  ULDC UR4, c[0x0][0x580] ;  /* 0x0001600000047ab9 */ /* 0x000fe40000000800 */
[----:B------:R-:W-:-:S07]  /*0d80*/  IMAD.U32 R19, RZ, RZ, UR4 ;  /* 0x00000004ff137e24 */ /* 0x000fce000f8e00ff */
.L_x_8:
[----:B------:R-:W-:Y:S02]  /*0d90*/  ULDC.64 UR4, c[0x0][0x5a0] ;  /* 0x0001680000047ab9 */ /* 0x000fe40000000a00 */
[----:B------:R-:W-:-:S04]  /*0da0*/  ISETP.NE.U32.AND P0, PT, RZ, UR4, PT ;  /* 0x00000004ff007c0c */ /* 0x000fc8000bf05070 */
[----:B------:R-:W-:-:S13]  /*0db0*/  ISETP.NE.AND.EX P0, PT, RZ, UR5, PT, P0 ;  /* 0x00000005ff007c0c */ /* 0x000fda000bf05300 */
[----:B------:R-:W-:Y:S05]  /*0dc0*/  @!P0 BRA `(.L_x_10) ;  /* 0x00000000001c8947 */ /* 0x000fea0003800000 */
[----:B01----:R-:W0:Y:S02]  /*0dd0*/  LDC.64 R6, c[0x0][0x5a0] ;  /* 0x00016800ff067b82 */ /* 0x003e240000000a00 */
[----:B0-----:R-:W2:Y:S02]  /*0de0*/  LDG.E.64 R6, desc[UR40][R6.64] ;  /* 0x0000002806067981 */ /* 0x001ea4000c1e1b00 */
[----:B--2---:R-:W-:-:S04]  /*0df0*/  ISETP.NE.U32.AND P0, PT, R6, RZ, PT ;  /* 0x000000ff0600720c */ /* 0x004fc80003f05070 */
[----:B------:R-:W-:-:S13]  /*0e00*/  ISETP.NE.AND.EX P0, PT, R7, RZ, PT, P0 ;  /* 0x000000ff0700720c */ /* 0x000fda0003f05300 */
[----:B------:R-:W-:Y:S05]  /*0e10*/  @!P0 BRA `(.L_x_10) ;  /* 0x0000000000088947 */ /* 0x000fea0003800000 */
[----:B------:R0:W5:Y:S01]  /*0e20*/  LD.E R88, desc[UR40][R6.64] ;  /* 0x0000002806587980 */ /* 0x000162000c101900 */
[----:B------:R-:W-:Y:S05]  /*0e30*/  BRA `(.L_x_11) ;  /* 0x0000000000247947 */ /* 0x000fea0003800000 */
.L_x_10:
[----:B------:R-:W-:Y:S02]  /*0e40*/  ULDC.64 UR4, c[0x0][0x590] ;  /* 0x0001640000047ab9 */ /* 0x000fe40000000a00 */
[----:B------:R-:W-:-:S04]  /*0e50*/  ISETP.NE.U32.AND P0, PT, RZ, UR4, PT ;  /* 0x00000004ff007c0c */ /* 0x000fc8000bf05070 */
[----:B------:R-:W-:-:S13]  /*0e60*/  ISETP.NE.AND.EX P0, PT, RZ, UR5, PT, P0 ;  /* 0x00000005ff007c0c */ /* 0x000fda000bf05300 */
[----:B------:R-:W-:Y:S05]  /*0e70*/  @!P0 BRA `(.L_x_12) ;  /* 0x00000000000c8947 */ /* 0x000fea0003800000 */
[----:B------:R-:W2:Y:S02]  /*0e80*/  LDC.64 R88, c[0x0][0x590] ;  /* 0x00016400ff587b82 */ /* 0x000ea40000000a00 */
[----:B--2---:R2:W5:Y:S01]  /*0e90*/  LDG.E R88, desc[UR40][R88.64] ;  /* 0x0000002858587981 */ /* 0x004562000c1e1900 */
[----:B------:R-:W-:Y:S05]  /*0ea0*/  BRA `(.L_x_11) ;  /* 0x0000000000087947 */ /* 0x000fea0003800000 */
.L_x_12:
[----:B------:R-:W-:Y:S02]  /*0eb0*/  ULDC UR4, c[0x0][0x584] ;  /* 0x0001610000047ab9 */ /* 0x000fe40000000800 */
[----:B------:R-:W-:-:S07]  /*0ec0*/  IMAD.U32 R88, RZ, RZ, UR4 ;  /* 0x00000004ff587e24 */ /* 0x000fce000f8e00ff */
.L_x_11:
[----:B------:R-:W-:-:S13]  /*0ed0*/  LOP3.LUT P0, RZ, R0, 0xff, RZ, 0xc0, !PT ;  /* 0x000000ff00ff7812 */ /* 0x000fda000780c0ff */
[----:B------:R-:W-:Y:S05]  /*0ee0*/  @!P0 EXIT ;  /* 0x000000000000894d */ /* 0x000fea0003800000 */
[----:B------:R-:W3:Y:S01]  /*0ef0*/  LDC R90, c[0x0][0x658] ;  /* 0x00019600ff5a7b82 */ /* 0x000ee20000000800 */
[----:B------:R-:W-:Y:S01]  /*0f00*/  LOP3.LUT R14, R14, 0x1, RZ, 0xc0, !PT ;  /* 0x000000010e0e7812 */ /* 0x000fe200078ec0ff */
[----:B------:R-:W-:Y:S01]  /*0f10*/  ULDC.64 UR6, c[0x0][0x288] ;  /* 0x0000a20000067ab9 */ /* 0x000fe20000000a00 */
[----:B------:R-:W-:Y:S01]  /*0f20*/  SHF.R.U32.HI R0, RZ, 0x2, R4 ;  /* 0x00000002ff007819 */ /* 0x000fe20000011604 */
[----:B------:R-:W-:Y:S01]  /*0f30*/  UIADD3 UR4, UR7, 0x7f, URZ ;  /* 0x0000007f07047890 */ /* 0x000fe2000fffe03f */
[----:B------:R-:W-:Y:S01]  /*0f40*/  SHF.R.U32.HI R5, RZ, 0x1, R5 ;  /* 0x00000001ff057819 */ /* 0x000fe20000011605 */
[----:B------:R-:W-:Y:S01]  /*0f50*/  IMAD.SHL.U32 R3, R14, 0x40, RZ ;  /* 0x000000400e037824 */ /* 0x000fe200078e00ff */
[----:B------:R-:W-:Y:S01]  /*0f60*/  LOP3.LUT R0, R0, 0x7, RZ, 0xc0, !PT ;  /* 0x0000000700007812 */ /* 0x000fe200078ec0ff */
[----:B------:R-:W4:Y:S01]  /*0f70*/  LDC.64 R92, c[0x0][0x5c8] ;  /* 0x00017200ff5c7b82 */ /* 0x000f220000000a00 */
[----:B------:R-:W-:Y:S01]  /*0f80*/  USHF.R.S32.HI UR5, URZ, 0x1f, UR4 ;  /* 0x0000001f3f057899 */ /* 0x000fe20008011404 */
[----:B------:R-:W-:Y:S01]  /*0f90*/  LOP3.LUT R5, R5, 0x30, RZ, 0xc0, !PT ;  /* 0x0000003005057812 */ /* 0x000fe200078ec0ff */
[----:B01----:R-:W-:Y:S01]  /*0fa0*/  IMAD.U32 R6, RZ, RZ, UR6 ;  /* 0x00000006ff067e24 */ /* 0x003fe2000f8e00ff */
[--C-:B------:R-:W-:Y:S01]  /*0fb0*/  LOP3.LUT R22, R3, 0x40, R0.reuse, 0xe2, !PT ;  /* 0x0000004003167812 */ /* 0x100fe200078ee200 */
[----:B------:R-:W-:Y:S01]  /*0fc0*/  ULEA.HI UR5, UR5, UR4, URZ, 0x7 ;  /* 0x0000000405057291 */ /* 0x000fe2000f8f383f */
[-C--:B------:R-:W-:Y:S01]  /*0fd0*/  IADD3 R3, RZ, -R5.reuse, -R0 ;  /* 0x80000005ff037210 */ /* 0x080fe20007ffe800 */
[----:B------:R-:W-:Y:S01]  /*0fe0*/  IMAD.MOV.U32 R23, RZ, RZ, RZ ;  /* 0x000000ffff177224 */ /* 0x000fe200078e00ff */
[----:B------:R-:W0:Y:S01]  /*0ff0*/  LDC R95, c[0x0][0x600] ;  /* 0x00018000ff5f7b82 */ /* 0x000e220000000800 */
[----:B------:R-:W-:Y:S01]  /*1000*/  LOP3.LUT R22, R22, R5, RZ, 0xfc, !PT ;  /* 0x0000000516167212 */ /* 0x000fe200078efcff */
[----:B------:R-:W-:Y:S01]  /*1010*/  IMAD.MOV.U32 R5, RZ, RZ, -0x1 ;  /* 0xffffffffff057424 */ /* 0x000fe200078e00ff */
[----:B------:R-:W-:Y:S01]  /*1020*/  USHF.R.S32.HI UR43, URZ, 0x7, UR5 ;  /* 0x000000073f2b7899 */ /* 0x000fe20008011405 */
[----:B--2---:R-:W-:Y:S01]  /*1030*/  LOP3.LUT R89, R4, 0x3, RZ, 0xc0, !PT ;  /* 0x0000000304597812 */ /* 0x004fe200078ec0ff */
[----:B------:R-:W-:Y:S01]  /*1040*/  IMAD R3, R14, -0x40, R3 ;  /* 0xffffffc00e037824 */ /* 0x000fe200078e0203 */
[----:B------:R-:W-:Y:S01]  /*1050*/  MOV R7, 0x1 ;  /* 0x0000000100077802 */ /* 0x000fe20000000f00 */
[----:B------:R-:W-:Y:S01]  /*1060*/  UISETP.LT.AND UP0, UPT, UR43, 0x1, UPT ;  /* 0x000000012b00788c */ /* 0x000fe2000bf01270 */
[-C--:B---3--:R-:W-:Y:S01]  /*1070*/  SHF.L.U32 R5, R5, R90.reuse, RZ ;  /* 0x0000005a05057219 */ /* 0x088fe200000006ff */
[----:B------:R-:W-:Y:S01]  /*1080*/  ULDC UR4, c[0x0][0x284] ;  /* 0x0000a10000047ab9 */ /* 0x000fe20000000800 */
[----:B------:R-:W-:Y:S01]  /*1090*/  LOP3.LUT R94, R4, 0x80, RZ, 0xc0, !PT ;  /* 0x00000080045e7812 */ /* 0x000fe200078ec0ff */
[----:B------:R-:W-:Y:S01]  /*10a0*/  USEL UR44, UR43, 0x1, UP0 ;  /* 0x000000012b2c7887 */ /* 0x000fe20008000000 */
[----:B------:R-:W-:Y:S01]  /*10b0*/  IMAD R89, R89, -0x2, R6 ;  /* 0xfffffffe59597824 */ /* 0x000fe200078e0206 */
[----:B------:R-:W-:Y:S01]  /*10c0*/  SHF.L.U32 R90, R7, R90, RZ ;  /* 0x0000005a075a7219 */ /* 0x000fe200000006ff */
[----:B------:R-:W-:Y:S01]  /*10d0*/  VIADD R97, R3, UR4 ;  /* 0x0000000403617c36 */ /* 0x000fe20008000000 */
[----:B------:R-:W-:Y:S01]  /*10e0*/  LOP3.LUT R98, R18, 0x1, RZ, 0xfc, !PT ;  /* 0x0000000112627812 */ /* 0x000fe200078efcff */
[----:B------:R-:W-:Y:S01]  /*10f0*/  UIADD3 UR44, UR43, -UR44, URZ ;  /* 0x8000002c2b2c7290 */ /* 0x000fe2000fffe03f */
[C---:B----4-:R-:W-:Y:S01]  /*1100*/  SHF.L.U64.HI R91, R92.reuse, 0x3, R93 ;  /* 0x000000035c5b7819 */ /* 0x050fe2000001025d */
[----:B------:R-:W-:Y:S01]  /*1110*/  IMAD.SHL.U32 R92, R92, 0x8, RZ ;  /* 0x000000085c5c7824 */ /* 0x000fe200078e00ff */
[----:B------:R-:W-:Y:S01]  /*1120*/  SHF.R.U32.HI R94, RZ, 0x7, R94 ;  /* 0x00000007ff5e7819 */ /* 0x000fe2000001165e */
[----:B------:R-:W-:Y:S01]  /*1130*/  IMAD.SHL.U32 R93, R4, 0x2, RZ ;  /* 0x00000002045d7824 */ /* 0x000fe200078e00ff */
[----:B------:R-:W-:Y:S01]  /*1140*/  LOP3.LUT R96, RZ, R5, RZ, 0x33, !PT ;  /* 0x00000005ff607212 */ /* 0x000fe200078e33ff */
[----:B------:R-:W-:Y:S01]  /*1150*/  UMOV UR36, URZ ;  /* 0x0000003f00247c82 */ /* 0x000fe20008000000 */
[----:B------:R-:W-:Y:S01]  /*1160*/  UMOV UR42, URZ ;  /* 0x0000003f002a7c82 */ /* 0x000fe20008000000 */
[----:B0-----:R-:W-:-:S07]  /*1170*/  VIADD R95, R95, 0xffffffff ;  /* 0xffffffff5f5f7836 */ /* 0x001fce0000000000 */
.L_x_158:
[----:B0-----:R-:W0:Y:S01]  /*1180*/  SHFL.IDX PT, R0, R94, RZ, 0x1f ;  /* 0x00001fff5e007589 */ /* 0x001e2200000e0000 */
[----:B-1----:R-:W1:Y:S01]  /*1190*/  S2UR UR7, SR_CgaCtaId ;  /* 0x00000000000779c3 */ /* 0x002e620000008800 */
[----:B------:R-:W-:Y:S01]  /*11a0*/  UMOV UR6, 0x400 ;  /* 0x0000040000067882 */ /* 0x000fe20000000000 */
[----:B0-----:R-:W-:Y:S01]  /*11b0*/  R2UR UR4, R0 ;  /* 0x00000000000472ca */ /* 0x001fe200000e0000 */
[----:B-1----:R-:W-:-:S12]  /*11c0*/  ULEA UR46, UR7, UR6, 0x18 ;  /* 0x00000006072e7291 */ /* 0x002fd8000f8ec03f */
[----:B------:R-:W-:-:S04]  /*11d0*/  ULEA.HI UR5, UR4, UR4, URZ, 0x1 ;  /* 0x0000000404057291 */ /* 0x000fc8000f8f083f */
[----:B------:R-:W-:-:S04]  /*11e0*/  ULOP3.LUT UR5, UR5, 0x7fffe, URZ, 0xc0, !UPT ;  /* 0x0007fffe05057892 */ /* 0x000fc8000f8ec03f */
[----:B------:R-:W-:-:S03]  /*11f0*/  UIADD3 UR5, UR4, -UR5, URZ ;  /* 0x8000000504057290 */ /* 0x000fc6000fffe03f */
[----:B------:R-:W-:Y:S01]  /*1200*/  ULDC UR4, c[0x0][0x28c] ;  /* 0x0000a30000047ab9 */ /* 0x000fe20000000800 */
[----:B------:R-:W-:Y:S01]  /*1210*/  ULEA UR5, UR5, UR46, 0xd ;  /* 0x0000002e05057291 */ /* 0x000fe2000f8e683f */
[----:B------:R-:W-:-:S03]  /*1220*/  ISETP.LT.AND P0, PT, RZ, UR4, PT ;  /* 0x00000004ff007c0c */ /* 0x000fc6000bf01270 */
[----:B------:R-:W-:-:S04]  /*1230*/  UIADD3 UR5, UR5, 0x100, URZ ;  /* 0x0000010005057890 */ /* 0x000fc8000fffe03f */
[----:B------:R-:W-:-:S04]  /*1240*/  USHF.R.U32.HI UR5, URZ, 0x4, UR5 ;  /* 0x000000043f057899 */ /* 0x000fc80008011605 */
[----:B------:R-:W-:-:S04]  /*1250*/  ULOP3.LUT UR5, UR5, 0x3fff, URZ, 0xc0, !UPT ;  /* 0x00003fff05057892 */ /* 0x000fc8000f8ec03f */
[----:B------:R-:W-:Y:S01]  /*1260*/  ULOP3.LUT UR45, UR5, 0x10000, URZ, 0xfc, !UPT ;  /* 0x00010000052d7892 */ /* 0x000fe2000f8efc3f */
[----:B--234-:R-:W-:Y:S11]  /*1270*/  @P0 BRA `(.L_x_13) ;  /* 0x0000000000400947 */ /* 0x01cff60003800000 */
[----:B------:R-:W-:Y:S01]  /*1280*/  MOV R0, 0x0 ;  /* 0x0000000000007802 */ /* 0x000fe20000000f00 */
[----:B------:R-:W-:Y:S01]  /*1290*/  ULDC.64 UR4, c[0x4][0x68] ;  /* 0x01001a0000047ab9 */ /* 0x000fe20000000a00 */
[----:B------:R-:W-:Y:S01]  /*12a0*/  ULDC.64 UR6, c[0x4][0x8] ;  /* 0x0100020000067ab9 */ /* 0x000fe20000000a00 */
[----:B------:R-:W-:Y:S01]  /*12b0*/  IMAD.U32 R4, RZ, RZ, UR4 ;  /* 0x00000004ff047e24 */ /* 0x000fe2000f8e00ff */
[----:B------:R0:W1:Y:S01]  /*12c0*/  LDC.64 R14, c[0x4][R0] ;  /* 0x01000000000e7b82 */ /* 0x0000620000000a00 */
[----:B------:R-:W-:Y:S01]  /*12d0*/  IMAD.U32 R5, RZ, RZ, UR5 ;  /* 0x00000005ff057e24 */ /* 0x000fe2000f8e00ff */
[----:B------:R-:W-:Y:S01]  /*12e0*/  ULDC.64 UR4, c[0x4][0x70] ;  /* 0x01001c0000047ab9 */ /* 0x000fe20000000a00 */
[----:B------:R-:W-:Y:S02]  /*12f0*/  IMAD.U32 R10, RZ, RZ, UR6 ;  /* 0x00000006ff0a7e24 */ /* 0x000fe4000f8e00ff */
[----:B------:R-:W-:Y:S02]  /*1300*/  IMAD.U32 R6, RZ, RZ, UR4 ;  /* 0x00000004ff067e24 */ /* 0x000fe4000f8e00ff */
[----:B------:R-:W-:-:S02]  /*1310*/  IMAD.U32 R7, RZ, RZ, UR5 ;  /* 0x00000005ff077e24 */ /* 0x000fc4000f8e00ff */
[----:B------:R-:W-:Y:S02]  /*1320*/  IMAD.U32 R11, RZ, RZ, UR7 ;  /* 0x00000007ff0b7e24 */ /* 0x000fe4000f8e00ff */
[----:B------:R-:W-:Y:S02]  /*1330*/  IMAD.MOV.U32 R8, RZ, RZ, 0x1e1 ;  /* 0x000001e1ff087424 */ /* 0x000fe400078e00ff */
[----:B------:R-:W-:Y:S02]  /*1340*/  IMAD.MOV.U32 R12, RZ, RZ, 0x1 ;  /* 0x00000001ff0c7424 */ /* 0x000fe400078e00ff */
[----:B0-----:R-:W-:-:S07]  /*1350*/  IMAD.MOV.U32 R13, RZ, RZ, RZ ;  /* 0x000000ffff0d7224 */ /* 0x001fce00078e00ff */
[----:B------:R-:W-:-:S07]  /*1360*/  LEPC R20, `(.L_x_13) ;  /* 0x000000001014794e */ /* 0x000fce0000000000 */
[----:B-1---5:R-:W-:Y:S05]  /*1370*/  CALL.ABS.NOINC R14 ;  /* 0x000000000e007343 */ /* 0x022fea0003c00000 */
.L_x_13:
[----:B------:R-:W-:-:S13]  /*1380*/  ISETP.NE.AND P0, PT, R98, 0x3, PT ;  /* 0x000000036200780c */ /* 0x000fda0003f05270 */
[----:B------:R-:W-:Y:S05]  /*1390*/  @!P0 BRA `(.L_x_14) ;  /* 0x0000000000048947 */ /* 0x000fea0003800000 */
[----:B------:R-:W-:Y:S01]  /*13a0*/  BPT.TRAP 0x1 ;  /* 0x000000040000795c */ /* 0x000fe20000300000 */
.L_x_14:
[----:B------:R-:W-:Y:S02]  /*13b0*/  IMAD.U32 R3, RZ, RZ, UR42 ;  /* 0x0000002aff037e24 */ /* 0x000fe4000f8e00ff */
[----:B------:R-:W-:-:S03]  /*13c0*/  IMAD.U32 R0, RZ, RZ, UR36 ;  /* 0x00000024ff007e24 */ /* 0x000fc6000f8e00ff */
[----:B------:R-:W-:Y:S02]  /*13d0*/  LEA R3, R3, UR46, 0x3 ;  /* 0x0000002e03037c11 */ /* 0x000fe4000f8e18ff */
[----:B------:R-:W-:-:S04]  /*13e0*/  SHF.L.U32 R0, R0, 0x1f, RZ ;  /* 0x0000001f00007819 */ /* 0x000fc800000006ff */
[----:B------:R0:W1:Y:S01]  /*13f0*/  SYNCS.PHASECHK.TRANS64.TRYWAIT P1, [R3+URZ], R0 ;  /* 0x00000000030075a7 */ /* 0x000062000802017f */
[----:B------:R-:W-:Y:S05]  /*1400*/  @!P0 BRA `(.L_x_15) ;  /* 0x0000000000048947 */ /* 0x000fea0003800000 */
[----:B------:R-:W-:Y:S01]  /*1410*/  BPT.TRAP 0x1 ;  /* 0x000000040000795c */ /* 0x000fe20000300000 */
.L_x_15:
[----:B------:R-:W-:-:S05]  /*1420*/  IMAD.U32 R4, RZ, RZ, UR44 ;  /* 0x0000002cff047e24 */ /* 0x000fca000f8e00ff */
[----:B------:R-:W-:Y:S01]  /*1430*/  ISETP.GE.AND P2, PT, R4, 0x1, PT ;  /* 0x000000010400780c */ /* 0x000fe20003f46270 */
[----:B-1----:R-:W-:-:S12]  /*1440*/  @P1 BRA `(.L_x_16) ;  /* 0x0000000000081947 */ /* 0x002fd80003800000 */
[----:B------:R-:W1:Y:S02]  /*1450*/  SYNCS.PHASECHK.TRANS64.TRYWAIT P1, [R3+URZ], R0 ;  /* 0x00000000030075a7 */ /* 0x000e64000802017f */
[----:B-1----:R-:W-:Y:S05]  /*1460*/  @!P1 BRA `(.L_x_17) ;  /* 0x00000064004c9947 */ /* 0x002fea0003800000 */
.L_x_16:
[----:B------:R-:W-:Y:S05]  /*1470*/  WARPSYNC.ALL ;  /* 0x0000000000007948 */ /* 0x000fea0003800000 */
[----:B------:R-:W-:Y:S01]  /*1480*/  UIADD3 UR4, UR46, 0x20100, URZ ;  /* 0x000201002e047890 */ /* 0x000fe2000fffe03f */
[----:B------:R-:W-:Y:S01]  /*1490*/  WARPGROUP.ARRIVE ;  /* 0x00000000000079c5 */ /* 0x000fe20000000000 */
[----:B------:R-:W-:Y:S02]  /*14a0*/  ULEA UR6, UR42, UR45, 0xc ;  /* 0x0000002d2a067291 */ /* 0x000fe4000f8e603f */
[----:B------:R-:W-:Y:S01]  /*14b0*/  USHF.R.U32.HI UR4, URZ, 0x4, UR4 ;  /* 0x000000043f047899 */ /* 0x000fe20008011604 */
[----:B------:R-:W-:Y:S01]  /*14c0*/  UMOV UR13, 0x40000040 ;  /* 0x40000040000d7882 */ /* 0x000fe20000000000 */
[----:B------:R-:W-:-:S02]  /*14d0*/  UMOV UR15, 0x40000040 ;  /* 0x40000040000f7882 */ /* 0x000fc40000000000 */
[----:B------:R-:W-:Y:S01]  /*14e0*/  ULOP3.LUT UR4, UR4, 0x3fff, URZ, 0xc0, !UPT ;  /* 0x00003fff04047892 */ /* 0x000fe2000f8ec03f */
[----:B------:R-:W-:Y:S01]  /*14f0*/  UMOV UR12, UR6 ;  /* 0x00000006000c7c82 */ /* 0x000fe20008000000 */
[----:B------:R-:W-:Y:S02]  /*1500*/  UMOV UR5, 0x40000040 ;  /* 0x4000004000057882 */ /* 0x000fe40000000000 */
[----:B------:R-:W-:Y:S01]  /*1510*/  ULOP3.LUT UR8, UR4, 0x10000, URZ, 0xfc, !UPT ;  /* 0x0001000004087892 */ /* 0x000fe2000f8efc3f */
[----:B------:R-:W-:-:S03]  /*1520*/  UMOV UR7, 0x40000040 ;  /* 0x4000004000077882 */ /* 0x000fc60000000000 */
[----:B------:R-:W-:-:S04]  /*1530*/  ULEA UR4, UR42, UR8, 0xc ;  /* 0x000000082a047291 */ /* 0x000fc8000f8e603f */
[----:B------:R-:W-:-:S03]  /*1540*/  UIADD3 UR9, UR4, 0xc06, URZ ;  /* 0x00000c0604097890 */ /* 0x000fc6000fffe03f */
[----:B------:R-:W-:Y:S02]  /*1550*/  UMOV UR14, UR4 ;  /* 0x00000004000e7c82 */ /* 0x000fe40008000000 */
[----:B------:R-:W-:Y:S01]  /*1560*/  HGMMA.64x128x8.F32.TF32 R24, gdesc[UR12], RZ, !UPT, gsb0 ;  /* 0x05e000000c1879f0 */ /* 0x000fe2000c0028ff */
[----:B------:R-:W-:Y:S02]  /*1570*/  UIADD3 UR12, UR6, 0x2, URZ ;  /* 0x00000002060c7890 */ /* 0x000fe4000fffe03f */
[----:B------:R-:W-:Y:S01]  /*1580*/  UIADD3 UR14, UR4, 0x2, URZ ;  /* 0x00000002040e7890 */ /* 0x000fe2000fffe03f */
[----:B------:R-:W-:Y:S01]  /*1590*/  UMOV UR13, 0x40000040 ;  /* 0x40000040000d7882 */ /* 0x000fe20000000000 */
[----:B------:R-:W-:Y:S01]  /*15a0*/  UMOV UR15, 0x40000040 ;  /* 0x40000040000f7882 */ /* 0x000fe20000000000 */
[----:B------:R-:W-:Y:S02]  /*15b0*/  WARPGROUP.DEPBAR.LE gsb0, 0x0 ;  /* 0x00008000000079c5 */ /* 0x000fe40000010000 */
[----:B------:R-:W-:-:S06]  /*15c0*/  WARPGROUP.ARRIVE ;  /* 0x00000000000079c5 */ /* 0x000fcc0000000000 */
[----:B------:R-:W-:Y:S01]  /*15d0*/  HGMMA.64x128x8.F32.TF32 R24, gdesc[UR12], R24, gsb0 ;  /* 0x05e000000c1879f0 */ /* 0x000fe20008002818 */
        /* <DEDUP_REMOVED lines=88> */
[----:B------:R-:W-:-:S07]  /*1b60*/  UIADD3 UR6, UR6, 0xc06, URZ ;  /* 0x00000c0606067890 */ /* 0x000fce000fffe03f */
[----:B------:R-:W-:Y:S01]  /*1b70*/  UMOV UR4, UR6 ;  /* 0x0000000600047c82 */ /* 0x000fe20008000000 */
[----:B------:R-:W-:Y:S01]  /*1b80*/  UMOV UR6, UR9 ;  /* 0x0000000900067c82 */ /* 0x000fe20008000000 */
[----:B------:R-:W-:Y:S02]  /*1b90*/  WARPGROUP.DEPBAR.LE gsb0, 0x0 ;  /* 0x00008000000079c5 */ /* 0x000fe40000010000 */
[----:B------:R-:W-:-:S06]  /*1ba0*/  WARPGROUP.ARRIVE ;  /* 0x00000000000079c5 */ /* 0x000fcc0000000000 */
[----:B------:R-:W-:Y:S03]  /*1bb0*/  HGMMA.64x128x8.F32.TF32 R24, gdesc[UR12], R24, gsb0 ;  /* 0x05e000000c1879f0 */ /* 0x000fe60008002818 */
[----:B------:R-:W-:Y:S02]  /*1bc0*/  WARPGROUP.DEPBAR.LE gsb0, 0x0 ;  /* 0x00008000000079c5 */ /* 0x000fe40000010000 */
[----:B------:R-:W-:-:S07]  /*1bd0*/  WARPGROUP.ARRIVE ;  /* 0x00000000000079c5 */ /* 0x000fce0000000000 */
[----:B------:R-:W-:Y:S03]  /*1be0*/  HGMMA.64x128x8.F32.TF32 R24, gdesc[UR4], R24, gsb0 ;  /* 0x05e00000041879f0 */ /* 0x000fe60008002818 */
[----:B------:R-:W-:Y:S02]  /*1bf0*/  WARPGROUP.DEPBAR.LE gsb0, 0x0 ;  /* 0x00008000000079c5 */ /* 0x000fe40000010000 */
[----:B------:R-:W-:Y:S05]  /*1c00*/  @!P2 BRA `(.L_x_18) ;  /* 0x00000008006ca947 */ /* 0x000fea0003800000 */
[----:B------:R-:W-:Y:S01]  /*1c10*/  UIADD3 UR13, UR42, 0x1, URZ ;  /* 0x000000012a0d7890 */ /* 0x000fe2000fffe03f */
[----:B01----:R-:W-:Y:S01]  /*1c20*/  IMAD.U32 R0, RZ, RZ, UR44 ;  /* 0x0000002cff007e24 */ /* 0x003fe2000f8e00ff */
[----:B------:R-:W-:Y:S02]  /*1c30*/  UMOV UR9, UR42 ;  /* 0x0000002a00097c82 */ /* 0x000fe40008000000 */
[----:B------:R-:W-:-:S04]  /*1c40*/  UISETP.NE.AND UP0, UPT, UR13, 0x2, UPT ;  /* 0x000000020d00788c */ /* 0x000fc8000bf05270 */
[----:B------:R-:W-:Y:S02]  /*1c50*/  USEL UR4, URZ, 0x1, UP0 ;  /* 0x000000013f047887 */ /* 0x000fe40008000000 */
[----:B------:R-:W-:Y:S02]  /*1c60*/  USEL UR13, UR13, URZ, UP0 ;  /* 0x0000003f0d0d7287 */ /* 0x000fe40008000000 */
[----:B------:R-:W-:-:S06]  /*1c70*/  ULOP3.LUT UR4, UR36, UR4, URZ, 0x3c, !UPT ;  /* 0x0000000424047292 */ /* 0x000fcc000f8e3c3f */
[----:B------:R-:W-:-:S07]  /*1c80*/  IMAD.U32 R5, RZ, RZ, UR4 ;  /* 0x00000004ff057e24 */ /* 0x000fce000f8e00ff */
.L_x_25:
[----:B01----:R-:W-:Y:S05]  /*1c90*/  @!P0 BRA `(.L_x_19) ;  /* 0x0000000000048947 */ /* 0x003fea0003800000 */
[----:B------:R-:W-:Y:S01]  /*1ca0*/  BPT.TRAP 0x1 ;  /* 0x000000040000795c */ /* 0x000fe20000300000 */
.L_x_19:
[----:B------:R-:W0:Y:S01]  /*1cb0*/  S2UR UR4, SR_CgaCtaId ;  /* 0x00000000000479c3 */ /* 0x000e220000008800 */
[----:B------:R-:W-:Y:S01]  /*1cc0*/  UMOV UR10, 0x400 ;  /* 0x00000400000a7882 */ /* 0x000fe20000000000 */
[----:B------:R-:W-:Y:S01]  /*1cd0*/  SHF.L.U32 R3, R5, 0x1f, RZ ;  /* 0x0000001f05037819 */ /* 0x000fe200000006ff */
[----:B0-----:R-:W-:-:S04]  /*1ce0*/  ULEA UR10, UR4, UR10, 0x18 ;  /* 0x0000000a040a7291 */ /* 0x001fc8000f8ec03f */
[----:B------:R-:W-:-:S09]  /*1cf0*/  ULEA UR4, UR13, UR10, 0x3 ;  /* 0x0000000a0d047291 */ /* 0x000fd2000f8e183f */
[----:B------:R0:W1:Y:S01]  /*1d00*/  SYNCS.PHASECHK.TRANS64.TRYWAIT P1, [UR4], R3 ;  /* 0x00000003ff0075a7 */ /* 0x0000620008020144 */
[----:B------:R-:W-:Y:S05]  /*1d10*/  @!P0 BRA `(.L_x_20) ;  /* 0x0000000000048947 */ /* 0x000fea0003800000 */
[----:B------:R-:W-:Y:S01]  /*1d20*/  BPT.TRAP 0x1 ;  /* 0x000000040000795c */ /* 0x000fe20000300000 */
.L_x_20:
[----:B-1----:R-:W-:Y:S05]  /*1d30*/  @P1 BRA `(.L_x_21) ;  /* 0x0000000000081947 */ /* 0x002fea0003800000 */
[----:B------:R-:W1:Y:S02]  /*1d40*/  SYNCS.PHASECHK.TRANS64.TRYWAIT P1, [UR4], R3 ;  /* 0x00000003ff0075a7 */ /* 0x000e640008020144 */
[----:B-1----:R-:W-:Y:S05]  /*1d50*/  @!P1 BRA `(.L_x_22) ;  /* 0x0000005c00249947 */ /* 0x002fea0003800000 */
.L_x_21:
[----:B------:R-:W-:Y:S01]  /*1d60*/  ULEA UR12, UR13, UR8, 0xc ;  /* 0x000000080d0c7291 */ /* 0x000fe2000f8e603f */
[----:B------:R-:W-:Y:S01]  /*1d70*/  WARPGROUP.ARRIVE ;  /* 0x00000000000079c5 */ /* 0x000fe20000000000 */
[----:B------:R-:W-:Y:S01]  /*1d80*/  ULEA UR11, UR13, UR45, 0xc ;  /* 0x0000002d0d0b7291 */ /* 0x000fe2000f8e603f */
[----:B------:R-:W-:Y:S01]  /*1d90*/  UMOV UR7, 0x40000040 ;  /* 0x4000004000077882 */ /* 0x000fe20000000000 */
[----:B------:R-:W-:-:S03]  /*1da0*/  UMOV UR5, 0x40000040 ;  /* 0x4000004000057882 */ /* 0x000fc60000000000 */
[----:B------:R-:W-:Y:S02]  /*1db0*/  UMOV UR6, UR12 ;  /* 0x0000000c00067c82 */ /* 0x000fe40008000000 */
[----:B------:R-:W-:Y:S02]  /*1dc0*/  UMOV UR4, UR11 ;  /* 0x0000000b00047c82 */ /* 0x000fe40008000000 */
[----:B------:R-:W-:Y:S01]  /*1dd0*/  HGMMA.64x128x8.F32.TF32 R24, gdesc[UR4], R24, gsb0 ;  /* 0x05e00000041879f0 */ /* 0x000fe20008002818 */
[----:B------:R-:W-:Y:S02]  /*1de0*/  UIADD3 UR6, UR12, 0x2, URZ ;  /* 0x000000020c067890 */ /* 0x000fe4000fffe03f */
[----:B------:R-:W-:Y:S01]  /*1df0*/  UIADD3 UR4, UR11, 0x2, URZ ;  /* 0x000000020b047890 */ /* 0x000fe2000fffe03f */
[----:B------:R-:W-:Y:S01]  /*1e00*/  UMOV UR7, 0x40000040 ;  /* 0x4000004000077882 */ /* 0x000fe20000000000 */
[----:B------:R-:W-:Y:S01]  /*1e10*/  UMOV UR5, 0x40000040 ;  /* 0x4000004000057882 */ /* 0x000fe20000000000 */
[----:B------:R-:W-:-:S02]  /*1e20*/  WARPGROUP.DEPBAR.LE gsb0, 0x0 ;  /* 0x00008000000079c5 */ /* 0x000fc40000010000 */
        /* <DEDUP_REMOVED lines=99> */
[----:B------:R-:W-:Y:S03]  /*2460*/  HGMMA.64x128x8.F32.TF32 R24, gdesc[UR4], R24, gsb0 ;  /* 0x05e00000041879f0 */ /* 0x000fe60008002818 */
[----:B------:R-:W-:Y:S02]  /*2470*/  WARPGROUP.DEPBAR.LE gsb0, 0x0 ;  /* 0x00008000000079c5 */ /* 0x000fe40000010000 */
[----:B------:R-:W-:Y:S05]  /*2480*/  @!P0 BRA `(.L_x_23) ;  /* 0x0000000000048947 */ /* 0x000fea0003800000 */
[----:B------:R-:W-:Y:S01]  /*2490*/  BPT.TRAP 0x1 ;  /* 0x000000040000795c */ /* 0x000fe20000300000 */
.L_x_23:
[----:B------:R-:W-:Y:S01]  /*24a0*/  ULEA UR10, UR9, UR10, 0x3 ;  /* 0x0000000a090a7291 */ /* 0x000fe2000f8e183f */
[----:B------:R-:W-:-:S03]  /*24b0*/  ISETP.GT.U32.AND P1, PT, R18, 0x1, PT ;  /* 0x000000011200780c */ /* 0x000fc60003f24070 */
[----:B------:R-:W-:-:S04]  /*24c0*/  UIADD3 UR10, UR10, 0x10, URZ ;  /* 0x000000100a0a7890 */ /* 0x000fc8000fffe03f */
[----:B------:R-:W-:-:S09]  /*24d0*/  UPRMT UR10, URZ, 0x654, UR10 ;  /* 0x000006543f0a7896 */ /* 0x000fd2000800000a */
[----:B------:R-:W-:Y:S01]  /*24e0*/  SYNCS.ARRIVE.TRANS64.RED.A1T0 RZ, [UR10], RZ ;  /* 0x000000ffffff79a7 */ /* 0x000fe2000810040a */
[----:B------:R-:W-:Y:S05]  /*24f0*/  @P1 BRA `(.L_x_24) ;  /* 0x0000000000041947 */ /* 0x000fea0003800000 */
[----:B------:R-:W-:Y:S01]  /*2500*/  BPT.TRAP 0x1 ;  /* 0x000000040000795c */ /* 0x000fe20000300000 */
.L_x_24:
[----:B------:R-:W-:Y:S01]  /*2510*/  UIADD3 UR13, UR13, 0x1, URZ ;  /* 0x000000010d0d7890 */ /* 0x000fe2000fffe03f */
[C---:B------:R-:W-:Y:S01]  /*2520*/  ISETP.GT.AND P1, PT, R0.reuse, 0x1, PT ;  /* 0x000000010000780c */ /* 0x040fe20003f24270 */
[----:B------:R-:W-:Y:S01]  /*2530*/  UIADD3 UR9, UR9, 0x1, URZ ;  /* 0x0000000109097890 */ /* 0x000fe2000fffe03f */
[----:B------:R-:W-:Y:S01]  /*2540*/  VIADD R0, R0, 0xffffffff ;  /* 0xffffffff00007836 */ /* 0x000fe20000000000 */
[----:B------:R-:W-:Y:S02]  /*2550*/  UISETP.NE.AND UP0, UPT, UR13, 0x2, UPT ;  /* 0x000000020d00788c */ /* 0x000fe4000bf05270 */
[----:B------:R-:W-:Y:S02]  /*2560*/  UISETP.NE.AND UP1, UPT, UR9, 0x2, UPT ;  /* 0x000000020900788c */ /* 0x000fe4000bf25270 */
[----:B------:R-:W-:Y:S02]  /*2570*/  USEL UR4, URZ, 0x1, UP0 ;  /* 0x000000013f047887 */ /* 0x000fe40008000000 */
[----:B------:R-:W-:-:S02]  /*2580*/  USEL UR13, UR13, URZ, UP0 ;  /* 0x0000003f0d0d7287 */ /* 0x000fc40008000000 */
[----:B------:R-:W-:Y:S02]  /*2590*/  USEL UR9, UR9, URZ, UP1 ;  /* 0x0000003f09097287 */ /* 0x000fe40008800000 */
[----:B------:R-:W-:Y:S01]  /*25a0*/  LOP3.LUT R5, R5, UR4, RZ, 0x3c, !PT ;  /* 0x0000000405057c12 */ /* 0x000fe2000f8e3cff */
[----:B------:R-:W-:Y:S09]  /*25b0*/  @P1 BRA `(.L_x_25) ;  /* 0xfffffff400b41947 */ /* 0x000ff2000383ffff */
.L_x_18:
[----:B01----:R-:W0:Y:S02]  /*25c0*/  LDC R0, c[0x0][0x28c] ;  /* 0x0000a300ff007b82 */ /* 0x003e240000000800 */
[----:B0-----:R-:W-:-:S13]  /*25d0*/  ISETP.GE.AND P1, PT, R0, 0x1, PT ;  /* 0x000000010000780c */ /* 0x001fda0003f26270 */
[----:B------:R-:W-:Y:S05]  /*25e0*/  @!P1 BRA `(.L_x_26) ;  /* 0x0000000000389947 */ /* 0x000fea0003800000 */
[----:B------:R-:W-:Y:S05]  /*25f0*/  @!P0 BRA `(.L_x_27) ;  /* 0x0000000000048947 */ /* 0x000fea0003800000 */
[----:B------:R-:W-:Y:S01]  /*2600*/  BPT.TRAP 0x1 ;  /* 0x000000040000795c */ /* 0x000fe20000300000 */
.L_x_27:
[----:B------:R-:W0:Y:S01]  /*2610*/  S2UR UR6, SR_CgaCtaId ;  /* 0x00000000000679c3 */ /* 0x000e220000008800 */
[----:B------:R-:W-:Y:S01]  /*2620*/  UIADD3 UR4, UR44, UR42, URZ ;  /* 0x0000002a2c047290 */ /* 0x000fe2000fffe03f */
[----:B------:R-:W-:Y:S01]  /*2630*/  ISETP.GT.U32.AND P0, PT, R18, 0x1, PT ;  /* 0x000000011200780c */ /* 0x000fe20003f04070 */
[----:B------:R-:W-:Y:S02]  /*2640*/  UMOV UR5, 0x400 ;  /* 0x0000040000057882 */ /* 0x000fe40000000000 */
[----:B------:R-:W-:-:S04]  /*2650*/  USHF.L.U32 UR4, UR4, 0x3, URZ ;  /* 0x0000000304047899 */ /* 0x000fc8000800063f */
[----:B------:R-:W-:Y:S02]  /*2660*/  ULOP3.LUT UR4, UR4, 0x8, URZ, 0xc0, !UPT ;  /* 0x0000000804047892 */ /* 0x000fe4000f8ec03f */
[----:B0-----:R-:W-:-:S04]  /*2670*/  ULEA UR5, UR6, UR5, 0x18 ;  /* 0x0000000506057291 */ /* 0x001fc8000f8ec03f */
[----:B------:R-:W-:-:S04]  /*2680*/  UIADD3 UR4, UR5, 0x10, UR4 ;  /* 0x0000001005047890 */ /* 0x000fc8000fffe004 */
[----:B------:R-:W-:-:S09]  /*2690*/  UPRMT UR4, URZ, 0x654, UR4 ;  /* 0x000006543f047896 */ /* 0x000fd20008000004 */
[----:B------:R-:W-:Y:S01]  /*26a0*/  SYNCS.ARRIVE.TRANS64.RED.A1T0 RZ, [UR4], RZ ;  /* 0x000000ffffff79a7 */ /* 0x000fe20008100404 */
[----:B------:R-:W-:Y:S05]  /*26b0*/  @P0 BRA `(.L_x_26) ;  /* 0x0000000000040947 */ /* 0x000fea0003800000 */
[----:B------:R-:W-:Y:S01]  /*26c0*/  BPT.TRAP 0x1 ;  /* 0x000000040000795c */ /* 0x000fe20000300000 */
.L_x_26:
[----:B------:R-:W-:Y:S01]  /*26d0*/  IMAD.SHL.U32 R6, R100, 0x80, RZ ;  /* 0x0000008064067824 */ /* 0x000fe200078e00ff */
[----:B------:R-:W-:Y:S01]  /*26e0*/  ULDC UR6, c[0x0][0x288] ;  /* 0x0000a20000067ab9 */ /* 0x000fe20000000800 */
[----:B------:R-:W-:Y:S01]  /*26f0*/  SHF.R.S32.HI R11, RZ, 0x1f, R99 ;  /* 0x0000001fff0b7819 */ /* 0x000fe20000011463 */
[C---:B------:R-:W-:Y:S01]  /*2700*/  IMAD.SHL.U32 R10, R101.reuse, 0x80, RZ ;  /* 0x00000080650a7824 */ /* 0x040fe200078e00ff */
[----:B------:R-:W-:Y:S01]  /*2710*/  ULDC.64 UR4, c[0x0][0x5d0] ;  /* 0x0001740000047ab9 */ /* 0x000fe20000000a00 */
[C---:B------:R-:W-:Y:S01]  /*2720*/  LOP3.LUT R8, R6.reuse, 0x6, R93, 0xf8, !PT ;  /* 0x0000000606087812 */ /* 0x040fe200078ef85d */
[----:B------:R-:W-:Y:S01]  /*2730*/  IMAD.WIDE R100, R101, 0x80, R22 ;  /* 0x0000008065647825 */ /* 0x000fe200078e0216 */
[----:B------:R-:W-:Y:S01]  /*2740*/  ISETP.GE.AND P0, PT, R6, UR6, PT ;  /* 0x0000000606007c0c */ /* 0x000fe2000bf06270 */
[----:B------:R-:W-:Y:S01]  /*2750*/  ULDC UR6, c[0x0][0x284] ;  /* 0x0000a10000067ab9 */ /* 0x000fe20000000800 */
[----:B------:R-:W-:Y:S01]  /*2760*/  SHF.R.S32.HI R9, RZ, 0x1f, R8 ;  /* 0x0000001fff097819 */ /* 0x000fe20000011408 */
[----:B------:R-:W-:Y:S01]  /*2770*/  IMAD R0, R11, UR4, RZ ;  /* 0x000000040b007c24 */ /* 0x000fe2000f8e02ff */
[----:B------:R-:W-:-:S03]  /*2780*/  ISETP.GE.OR P0, PT, R10, UR6, P0 ;  /* 0x000000060a007c0c */ /* 0x000fc60008706670 */
[C---:B------:R-:W-:Y:S02]  /*2790*/  IMAD R3, R99.reuse, UR5, R0 ;  /* 0x0000000563037c24 */ /* 0x040fe4000f8e0200 */
[----:B------:R-:W-:Y:S01]  /*27a0*/  IMAD.WIDE.U32 R4, R99, UR4, R8 ;  /* 0x0000000463047c25 */ /* 0x000fe2000f8e0008 */
[----:B------:R-:W-:-:S03]  /*27b0*/  ULDC.64 UR4, c[0x0][0x5c8] ;  /* 0x0001720000047ab9 */ /* 0x000fc60000000a00 */
[----:B------:R-:W-:Y:S02]  /*27c0*/  IMAD R7, R101, UR4, RZ ;  /* 0x0000000465077c24 */ /* 0x000fe4000f8e02ff */
[----:B------:R-:W-:Y:S02]  /*27d0*/  IMAD.IADD R5, R5, 0x1, R3 ;  /* 0x0000000105057824 */ /* 0x000fe400078e0203 */
[C---:B------:R-:W-:Y:S02]  /*27e0*/  IMAD R7, R100.reuse, UR5, R7 ;  /* 0x0000000564077c24 */ /* 0x040fe4000f8e0207 */
[----:B------:R-:W-:-:S04]  /*27f0*/  IMAD.WIDE.U32 R102, R100, UR4, R4 ;  /* 0x0000000464667c25 */ /* 0x000fc8000f8e0004 */
[----:B------:R-:W-:Y:S01]  /*2800*/  IMAD.MOV.U32 R0, RZ, RZ, -0x1 ;  /* 0xffffffffff007424 */ /* 0x000fe200078e00ff */
[----:B------:R-:W-:Y:S06]  /*2810*/  @P0 BRA `(.L_x_28) ;  /* 0x0000003400040947 */ /* 0x000fec0003800000 */
[----:B-----5:R-:W-:Y:S01]  /*2820*/  FSETP.NEU.AND P0, PT, R88, RZ, PT ;  /* 0x000000ff5800720b */ /* 0x020fe20003f0d000 */
[----:B------:R-:W-:Y:S01]  /*2830*/  IMAD.IADD R4, R89, 0x1, -R6 ;  /* 0x0000000159047824 */ /* 0x000fe200078e0a06 */
[----:B------:R-:W-:Y:S01]  /*2840*/  BSSY B0, `(.L_x_28) ;  /* 0x000033e000007945 */ /* 0x000fe20003800000 */
[----:B------:R-:W-:Y:S02]  /*2850*/  IMAD.IADD R3, R97, 0x1, -R10 ;  /* 0x0000000161037824 */ /* 0x000fe400078e0a0a */
[----:B------:R-:W-:Y:S01]  /*2860*/  IMAD.IADD R111, R103, 0x1, R7 ;  /* 0x00000001676f7824 */ /* 0x000fe200078e0207 */
[----:B------:R-:W-:-:S04]  /*2870*/  ISETP.GT.AND P3, PT, R4, RZ, PT ;  /* 0x000000ff0400720c */ /* 0x000fc80003f64270 */
[----:B------:R-:W-:-:S03]  /*2880*/  ISETP.GT.AND P1, PT, R3, RZ, P3 ;  /* 0x000000ff0300720c */ /* 0x000fc60001f24270 */
[----:B------:R-:W-:Y:S10]  /*2890*/  @!P0 BRA `(.L_x_29) ;  /* 0x0000002400208947 */ /* 0x000ff40003800000 */
[----:B------:R-:W0:Y:S01]  /*28a0*/  LDC.64 R104, c[0x0][0x5b8] ;  /* 0x00016e00ff687b82 */ /* 0x000e220000000a00 */
[----:B------:R-:W-:-:S07]  /*28b0*/  ULDC.64 UR4, c[0x0][0x5c0] ;  /* 0x0001700000047ab9 */ /* 0x000fce0000000a00 */
[----:B------:R-:W1:Y:S08]  /*28c0*/  LDC.64 R106, c[0x0][0x5b0] ;  /* 0x00016c00ff6a7b82 */ /* 0x000e700000000a00 */
[----:B------:R-:W2:Y:S01]  /*28d0*/  LDC.64 R108, c[0x0][0x5a8] ;  /* 0x00016a00ff6c7b82 */ /* 0x000ea20000000a00 */
[-C--:B0-----:R-:W-:Y:S02]  /*28e0*/  IMAD R6, R11, R104.reuse, RZ ;  /* 0x000000680b067224 */ /* 0x081fe400078e02ff */
[----:B------:R-:W-:-:S04]  /*28f0*/  IMAD.WIDE.U32 R12, R99, R104, R8 ;  /* 0x00000068630c7225 */ /* 0x000fc800078e0008 */
[----:B------:R-:W-:Y:S02]  /*2900*/  IMAD R103, R99, R105, R6 ;  /* 0x0000006963677224 */ /* 0x000fe400078e0206 */
[-C--:B-1----:R-:W-:Y:S02]  /*2910*/  IMAD R5, R101, R106.reuse, RZ ;  /* 0x0000006a65057224 */ /* 0x082fe400078e02ff */
[----:B------:R-:W-:Y:S02]  /*2920*/  IMAD.IADD R13, R13, 0x1, R103 ;  /* 0x000000010d0d7824 */ /* 0x000fe400078e0267 */
[C---:B------:R-:W-:Y:S02]  /*2930*/  IMAD R105, R100.reuse, R107, R5 ;  /* 0x0000006b64697224 */ /* 0x040fe400078e0205 */
[----:B------:R-:W-:-:S05]  /*2940*/  IMAD.WIDE.U32 R6, R100, R106, R12 ;  /* 0x0000006a64067225 */ /* 0x000fca00078e000c */
[----:B------:R-:W-:Y:S02]  /*2950*/  IADD3 R5, R7, R105, RZ ;  /* 0x0000006907057210 */ /* 0x000fe40007ffe0ff */
[----:B--2---:R-:W-:-:S04]  /*2960*/  LEA R14, P0, R6, R108, 0x2 ;  /* 0x0000006c060e7211 */ /* 0x004fc800078010ff */
[----:B------:R-:W-:-:S05]  /*2970*/  LEA.HI.X R15, R6, R109, R5, 0x2, P0 ;  /* 0x0000006d060f7211 */ /* 0x000fca00000f1405 */
[----:B------:R0:W2:Y:S01]  /*2980*/  @P1 LDG.E.LTC128B R5, desc[UR40][R14.64] ;  /* 0x000000280e051981 */ /* 0x0000a2000c1e1920 */
[----:B------:R-:W-:Y:S01]  /*2990*/  IMAD.WIDE.U32 R6, R100, R106, R8 ;  /* 0x0000006a64067225 */ /* 0x000fe200078e0008 */
[C---:B------:R-:W-:Y:S01]  /*29a0*/  SHF.L.U64.HI R11, R106.reuse, 0x3, R107 ;  /* 0x000000036a0b7819 */ /* 0x040fe2000001026b */
[----:B------:R-:W-:Y:S01]  /*29b0*/  BSSY B1, `(.L_x_30) ;  /* 0x0000016000017945 */ /* 0x000fe20003800000 */
[----:B------:R-:W-:Y:S01]  /*29c0*/  ISETP.GT.AND P3, PT, R3, 0x8, P3 ;  /* 0x000000080300780c */ /* 0x000fe20001f64270 */
[----:B------:R-:W-:Y:S02]  /*29d0*/  IMAD.IADD R7, R105, 0x1, R7 ;  /* 0x0000000169077824 */ /* 0x000fe400078e0207 */
[----:B------:R-:W-:Y:S02]  /*29e0*/  IMAD.SHL.U32 R10, R106, 0x8, RZ ;  /* 0x000000086a0a7824 */ /* 0x000fe400078e00ff */
[----:B------:R-:W-:-:S04]  /*29f0*/  IMAD.WIDE.U32 R20, R99, R104, R6 ;  /* 0x0000006863147225 */ /* 0x000fc800078e0006 */
[----:B------:R-:W-:Y:S01]  /*2a00*/  IMAD.WIDE.U32 R100, R100, R106, R10 ;  /* 0x0000006a64647225 */ /* 0x000fe200078e000a */
[----:B------:R-:W-:Y:S02]  /*2a10*/  LEA R10, P0, R102, UR4, 0x2 ;  /* 0x00000004660a7c11 */ /* 0x000fe4000f8010ff */
[----:B------:R-:W-:Y:S01]  /*2a20*/  LEA R6, P4, R20, R108, 0x2 ;  /* 0x0000006c14067211 */ /* 0x000fe200078810ff */
[----:B0-----:R-:W-:Y:S01]  /*2a30*/  IMAD.IADD R14, R103, 0x1, R21 ;  /* 0x00000001670e7824 */ /* 0x001fe200078e0215 */
[----:B------:R-:W-:Y:S01]  /*2a40*/  LEA.HI.X R11, R102, UR5, R111, 0x2, P0 ;  /* 0x00000005660b7c11 */ /* 0x000fe200080f146f */
[----:B------:R-:W-:Y:S01]  /*2a50*/  IMAD.IADD R105, R105, 0x1, R101 ;  /* 0x0000000169697824 */ /* 0x000fe200078e0265 */
[----:B------:R-:W-:Y:S02]  /*2a60*/  ISETP.GT.AND P0, PT, R4, 0x1, PT ;  /* 0x000000010400780c */ /* 0x000fe40003f04270 */
[----:B------:R-:W-:Y:S01]  /*2a70*/  IADD3 R15, P2, R12, R100, RZ ;  /* 0x000000640c0f7210 */ /* 0x000fe20007f5e0ff */
[----:B--2---:R-:W-:-:S04]  /*2a80*/  FMUL R7, R5, R88 ;  /* 0x0000005805077220 */ /* 0x004fc80000400000 */
[----:B------:R-:W-:Y:S01]  /*2a90*/  FFMA R21, R24, R19, R7 ;  /* 0x0000001318157223 */ /* 0x000fe20000000007 */
[----:B------:R-:W-:Y:S01]  /*2aa0*/  LEA.HI.X R7, R20, R109, R14, 0x2, P4 ;  /* 0x0000006d14077211 */ /* 0x000fe200020f140e */
[----:B------:R-:W-:Y:S01]  /*2ab0*/  IMAD.X R20, R105, 0x1, R13, P2 ;  /* 0x0000000169147824 */ /* 0x000fe200010e060d */
[----:B------:R-:W-:Y:S02]  /*2ac0*/  ISETP.GT.AND P4, PT, R3, RZ, P0 ;  /* 0x000000ff0300720c */ /* 0x000fe40000784270 */
[----:B------:R0:W-:Y:S01]  /*2ad0*/  @P1 STG.E desc[UR40][R10.64], R21 ;  /* 0x000000150a001986 */ /* 0x0001e2000c101928 */
[----:B------:R-:W-:-:S10]  /*2ae0*/  LEA R14, P1, R15, R108, 0x2 ;  /* 0x0000006c0f0e7211 */ /* 0x000fd400078210ff */
[----:B------:R-:W-:Y:S05]  /*2af0*/  @!P4 BRA `(.L_x_31) ;  /* 0x000000000004c947 */ /* 0x000fea0003800000 */
[----:B------:R1:W5:Y:S02]  /*2b00*/  LDG.E.LTC128B R5, desc[UR40][R6.64+0x4] ;  /* 0x0000042806057981 */ /* 0x000364000c1e1920 */
.L_x_31:
[----:B------:R-:W-:Y:S05]  /*2b10*/  BSYNC B1 ;  /* 0x0000000000017941 */ /* 0x000fea0003800000 */
.L_x_30:
[----:B-----5:R-:W-:Y:S01]  /*2b20*/  FMUL R12, R5, R88 ;  /* 0x00000058050c7220 */ /* 0x020fe20000400000 */
[----:B------:R-:W-:-:S03]  /*2b30*/  LEA.HI.X R15, R15, R109, R20, 0x2, P1 ;  /* 0x0000006d0f0f7211 */ /* 0x000fc600008f1414 */
[----:B------:R-:W-:Y:S01]  /*2b40*/  FFMA R101, R25, R19, R12 ;  /* 0x0000001319657223 */ /* 0x000fe2000000000c */
[----:B------:R-:W-:-:S04]  /*2b50*/  IMAD.MOV.U32 R25, RZ, RZ, R5 ;  /* 0x000000ffff197224 */ /* 0x000fc800078e0005 */
[----:B------:R2:W-:Y:S04]  /*2b60*/  @P4 STG.E desc[UR40][R10.64+0x4], R101 ;  /* 0x000004650a004986 */ /* 0x0005e8000c101928 */
[----:B------:R-:W3:Y:S01]  /*2b70*/  @P3 LDG.E.LTC128B R25, desc[UR40][R14.64] ;  /* 0x000000280e193981 */ /* 0x000ee2000c1e1920 */
[C---:B------:R-:W-:Y:S01]  /*2b80*/  SHF.L.U64.HI R13, R92.reuse, 0x2, R91 ;  /* 0x000000025c0d7819 */ /* 0x040fe2000001025b */
[----:B------:R-:W-:Y:S01]  /*2b90*/  BSSY B1, `(.L_x_32) ;  /* 0x0000010000017945 */ /* 0x000fe20003800000 */
[----:B------:R-:W-:Y:S02]  /*2ba0*/  LEA R12, P2, R92, R10, 0x2 ;  /* 0x0000000a5c0c7211 */ /* 0x000fe400078410ff */
[----:B------:R-:W-:Y:S02]  /*2bb0*/  IADD3 R20, P1, R8, R100, RZ ;  /* 0x0000006408147210 */ /* 0x000fe40007f3e0ff */
[----:B------:R-:W-:Y:S01]  /*2bc0*/  ISETP.GT.AND P0, PT, R3, 0x8, P0 ;  /* 0x000000080300780c */ /* 0x000fe20000704270 */
[----:B------:R-:W-:-:S02]  /*2bd0*/  IMAD.X R13, R13, 0x1, R11, P2 ;  /* 0x000000010d0d7824 */ /* 0x000fc400010e060b */
[----:B0-----:R-:W-:Y:S01]  /*2be0*/  IMAD.X R21, R9, 0x1, R105, P1 ;  /* 0x0000000109157824 */ /* 0x001fe200008e0669 */
[----:B------:R-:W-:Y:S01]  /*2bf0*/  ISETP.GT.AND P1, PT, R4, 0x8, PT ;  /* 0x000000080400780c */ /* 0x000fe20003f24270 */
[----:B------:R-:W-:-:S04]  /*2c00*/  IMAD.WIDE.U32 R20, R99, R104, R20 ;  /* 0x0000006863147225 */ /* 0x000fc800078e0014 */
[----:B------:R-:W-:Y:S01]  /*2c10*/  IMAD.IADD R9, R103, 0x1, R21 ;  /* 0x0000000167097824 */ /* 0x000fe200078e0215 */
[----:B------:R-:W-:-:S04]  /*2c20*/  LEA R8, P4, R20, R108, 0x2 ;  /* 0x0000006c14087211 */ /* 0x000fc800078810ff */
[----:B------:R-:W-:Y:S01]  /*2c30*/  LEA.HI.X R9, R20, R109, R9, 0x2, P4 ;  /* 0x0000006d14097211 */ /* 0x000fe200020f1409 */
[----:B---3--:R-:W-:-:S04]  /*2c40*/  FMUL R5, R25, R88 ;  /* 0x0000005819057220 */ /* 0x008fc80000400000 */
[----:B------:R-:W-:-:S05]  /*2c50*/  FFMA R5, R26, R19, R5 ;  /* 0x000000131a057223 */ /* 0x000fca0000000005 */
[----:B------:R2:W-:Y:S01]  /*2c60*/  @P3 STG.E desc[UR40][R12.64], R5 ;  /* 0x000000050c003986 */ /* 0x0005e2000c101928 */
[----:B------:R-:W-:Y:S05]  /*2c70*/  @!P0 BRA `(.L_x_33) ;  /* 0x0000000000048947 */ /* 0x000fea0003800000 */
[----:B------:R0:W5:Y:S02]  /*2c80*/  LDG.E.LTC128B R25, desc[UR40][R8.64+0x4] ;  /* 0x0000042808197981 */ /* 0x000164000c1e1920 */
.L_x_33:
[----:B------:R-:W-:Y:S05]  /*2c90*/  BSYNC B1 ;  /* 0x0000000000017941 */ /* 0x000fea0003800000 */
.L_x_32:
[----:B-----5:R-:W-:Y:S01]  /*2ca0*/  FMUL R14, R25, R88 ;  /* 0x00000058190e7220 */ /* 0x020fe20000400000 */
[----:B------:R-:W-:Y:S01]  /*2cb0*/  ISETP.GT.AND P3, PT, R3, RZ, P1 ;  /* 0x000000ff0300720c */ /* 0x000fe20000f64270 */
[----:B------:R-:W-:Y:S01]  /*2cc0*/  BSSY B1, `(.L_x_34) ;  /* 0x0000006000017945 */ /* 0x000fe20003800000 */
[----:B------:R-:W-:Y:S01]  /*2cd0*/  ISETP.GT.AND P2, PT, R4, 0x9, PT ;  /* 0x000000090400780c */ /* 0x000fe20003f44270 */
[----:B------:R-:W-:-:S05]  /*2ce0*/  FFMA R27, R27, R19, R14 ;  /* 0x000000131b1b7223 */ /* 0x000fca000000000e */
[----:B------:R3:W-:Y:S05]  /*2cf0*/  @P0 STG.E desc[UR40][R12.64+0x4], R27 ;  /* 0x0000041b0c000986 */ /* 0x0007ea000c101928 */
[----:B------:R-:W-:Y:S05]  /*2d00*/  @!P3 BRA `(.L_x_35) ;  /* 0x000000000004b947 */ /* 0x000fea0003800000 */
[----:B------:R4:W5:Y:S02]  /*2d10*/  LDG.E.LTC128B R25, desc[UR40][R6.64+0x20] ;  /* 0x0000202806197981 */ /* 0x000964000c1e1920 */
.L_x_35:
[----:B------:R-:W-:Y:S05]  /*2d20*/  BSYNC B1 ;  /* 0x0000000000017941 */ /* 0x000fea0003800000 */
.L_x_34:
[----:B--2--5:R-:W-:Y:S01]  /*2d30*/  FMUL R5, R25, R88 ;  /* 0x0000005819057220 */ /* 0x024fe20000400000 */
[----:B------:R-:W-:Y:S01]  /*2d40*/  ISETP.GT.AND P0, PT, R3, RZ, P2 ;  /* 0x000000ff0300720c */ /* 0x000fe20001704270 */
[----:B------:R-:W-:Y:S02]  /*2d50*/  BSSY B1, `(.L_x_36) ;  /* 0x0000005000017945 */ /* 0x000fe40003800000 */
[----:B------:R-:W-:-:S05]  /*2d60*/  FFMA R5, R28, R19, R5 ;  /* 0x000000131c057223 */ /* 0x000fca0000000005 */
[----:B------:R2:W-:Y:S05]  /*2d70*/  @P3 STG.E desc[UR40][R10.64+0x20], R5 ;  /* 0x000020050a003986 */ /* 0x0005ea000c101928 */
[----:B------:R-:W-:Y:S05]  /*2d80*/  @!P0 BRA `(.L_x_37) ;  /* 0x0000000000048947 */ /* 0x000fea0003800000 */
[----:B------:R0:W5:Y:S02]  /*2d90*/  LDG.E.LTC128B R25, desc[UR40][R6.64+0x24] ;  /* 0x0000242806197981 */ /* 0x000164000c1e1920 */
.L_x_37:
[----:B------:R-:W-:Y:S05]  /*2da0*/  BSYNC B1 ;  /* 0x0000000000017941 */ /* 0x000fea0003800000 */
.L_x_36:
[----:B-----5:R-:W-:Y:S01]  /*2db0*/  FMUL R14, R25, R88 ;  /* 0x00000058190e7220 */ /* 0x020fe20000400000 */
[----:B------:R-:W-:Y:S01]  /*2dc0*/  ISETP.GT.AND P1, PT, R3, 0x8, P1 ;  /* 0x000000080300780c */ /* 0x000fe20000f24270 */
[----:B------:R-:W-:Y:S02]  /*2dd0*/  BSSY B1, `(.L_x_38) ;  /* 0x0000005000017945 */ /* 0x000fe40003800000 */
[----:B------:R-:W-:-:S05]  /*2de0*/  FFMA R29, R29, R19, R14 ;  /* 0x000000131d1d7223 */ /* 0x000fca000000000e */
[----:B------:R0:W-:Y:S05]  /*2df0*/  @P0 STG.E desc[UR40][R10.64+0x24], R29 ;  /* 0x0000241d0a000986 */ /* 0x0001ea000c101928 */
[----:B------:R-:W-:Y:S05]  /*2e00*/  @!P1 BRA `(.L_x_39) ;  /* 0x0000000000049947 */ /* 0x000fea0003800000 */
[----:B------:R0:W5:Y:S02]  /*2e10*/  LDG.E.LTC128B R25, desc[UR40][R8.64+0x20] ;  /* 0x0000202808197981 */ /* 0x000164000c1e1920 */
.L_x_39:
[----:B------:R-:W-:Y:S05]  /*2e20*/  BSYNC B1 ;  /* 0x0000000000017941 */ /* 0x000fea0003800000 */
.L_x_38:
[----:B--2--5:R-:W-:Y:S01]  /*2e30*/  FMUL R5, R25, R88 ;  /* 0x0000005819057220 */ /* 0x024fe20000400000 */
[----:B------:R-:W-:Y:S01]  /*2e40*/  ISETP.GT.AND P2, PT, R3, 0x8, P2 ;  /* 0x000000080300780c */ /* 0x000fe20001744270 */
[----:B------:R-:W-:Y:S01]  /*2e50*/  BSSY B1, `(.L_x_40) ;  /* 0x0000006000017945 */ /* 0x000fe20003800000 */
[----:B------:R-:W-:Y:S01]  /*2e60*/  ISETP.GT.AND P0, PT, R4, 0x10, PT ;  /* 0x000000100400780c */ /* 0x000fe20003f04270 */
[----:B------:R-:W-:-:S05]  /*2e70*/  FFMA R5, R30, R19, R5 ;  /* 0x000000131e057223 */ /* 0x000fca0000000005 */
[----:B------:R2:W-:Y:S05]  /*2e80*/  @P1 STG.E desc[UR40][R12.64+0x20], R5 ;  /* 0x000020050c001986 */ /* 0x0005ea000c101928 */
[----:B------:R-:W-:Y:S05]  /*2e90*/  @!P2 BRA `(.L_x_41) ;  /* 0x000000000004a947 */ /* 0x000fea0003800000 */
[----:B------:R0:W5:Y:S02]  /*2ea0*/  LDG.E.LTC128B R25, desc[UR40][R8.64+0x24] ;  /* 0x0000242808197981 */ /* 0x000164000c1e1920 */
.L_x_41:
[----:B------:R-:W-:Y:S05]  /*2eb0*/  BSYNC B1 ;  /* 0x0000000000017941 */ /* 0x000fea0003800000 */
.L_x_40:
        /* <DEDUP_REMOVED lines=8> */
.L_x_43:
[----:B------:R-:W-:Y:S05]  /*2f40*/  BSYNC B1 ;  /* 0x0000000000017941 */ /* 0x000fea0003800000 */
.L_x_42:
[----:B--2--5:R-:W-:Y:S01]  /*2f50*/  FMUL R5, R25, R88 ;  /* 0x0000005819057220 */ /* 0x024fe20000400000 */
[----:B------:R-:W-:Y:S01]  /*2f60*/  ISETP.GT.AND P2, PT, R3, RZ, P1 ;  /* 0x000000ff0300720c */ /* 0x000fe20000f44270 */
[----:B------:R-:W-:Y:S02]  /*2f70*/  BSSY B1, `(.L_x_44) ;  /* 0x0000005000017945 */ /* 0x000fe40003800000 */
[----:B------:R-:W-:-:S05]  /*2f80*/  FFMA R5, R32, R19, R5 ;  /* 0x0000001320057223 */ /* 0x000fca0000000005 */
[----:B------:R2:W-:Y:S05]  /*2f90*/  @P3 STG.E desc[UR40][R10.64+0x40], R5 ;  /* 0x000040050a003986 */ /* 0x0005ea000c101928 */
[----:B------:R-:W-:Y:S05]  /*2fa0*/  @!P2 BRA `(.L_x_45) ;  /* 0x000000000004a947 */ /* 0x000fea0003800000 */
[----:B------:R0:W5:Y:S02]  /*2fb0*/  LDG.E.LTC128B R25, desc[UR40][R6.64+0x44] ;  /* 0x0000442806197981 */ /* 0x000164000c1e1920 */
.L_x_45:
[----:B------:R-:W-:Y:S05]  /*2fc0*/  BSYNC B1 ;  /* 0x0000000000017941 */ /* 0x000fea0003800000 */
.L_x_44:
[----:B-----5:R-:W-:Y:S01]  /*2fd0*/  FMUL R14, R25, R88 ;  /* 0x00000058190e7220 */ /* 0x020fe20000400000 */
[----:B------:R-:W-:Y:S01]  /*2fe0*/  ISETP.GT.AND P0, PT, R3, 0x8, P0 ;  /* 0x000000080300780c */ /* 0x000fe20000704270 */
[----:B------:R-:W-:Y:S02]  /*2ff0*/  BSSY B1, `(.L_x_46) ;  /* 0x0000005000017945 */ /* 0x000fe40003800000 */
[----:B------:R-:W-:-:S05]  /*3000*/  FFMA R33, R33, R19, R14 ;  /* 0x0000001321217223 */ /* 0x000fca000000000e */
[----:B------:R0:W-:Y:S05]  /*3010*/  @P2 STG.E desc[UR40][R10.64+0x44], R33 ;  /* 0x000044210a002986 */ /* 0x0001ea000c101928 */
[----:B------:R-:W-:Y:S05]  /*3020*/  @!P0 BRA `(.L_x_47) ;  /* 0x0000000000048947 */ /* 0x000fea0003800000 */
[----:B------:R0:W5:Y:S02]  /*3030*/  LDG.E.LTC128B R25, desc[UR40][R8.64+0x40] ;  /* 0x0000402808197981 */ /* 0x000164000c1e1920 */
.L_x_47:
[----:B------:R-:W-:Y:S05]  /*3040*/  BSYNC B1 ;  /* 0x0000000000017941 */ /* 0x000fea0003800000 */
.L_x_46:
        /* <DEDUP_REMOVED lines=8> */
.L_x_49:
[----:B------:R-:W-:Y:S05]  /*30d0*/  BSYNC B1 ;  /* 0x0000000000017941 */ /* 0x000fea0003800000 */
.L_x_48:
        /* <DEDUP_REMOVED lines=8> */
.L_x_51:
[----:B------:R-:W-:Y:S05]  /*3160*/  BSYNC B1 ;  /* 0x0000000000017941 */ /* 0x000fea0003800000 */
.L_x_50:
[----:B--2--5:R-:W-:Y:S01]  /*3170*/  FMUL R5, R25, R88 ;  /* 0x0000005819057220 */ /* 0x024fe20000400000 */
[----:B------:R-:W-:Y:S01]  /*3180*/  ISETP.GT.AND P1, PT, R3, RZ, P0 ;  /* 0x000000ff0300720c */ /* 0x000fe20000724270 */
[----:B------:R-:W-:Y:S02]  /*3190*/  BSSY B1, `(.L_x_52) ;  /* 0x0000005000017945 */ /* 0x000fe40003800000 */
[----:B------:R-:W-:-:S05]  /*31a0*/  FFMA R5, R36, R19, R5 ;  /* 0x0000001324057223 */ /* 0x000fca0000000005 */
[----:B------:R2:W-:Y:S05]  /*31b0*/  @P3 STG.E desc[UR40][R10.64+0x60], R5 ;  /* 0x000060050a003986 */ /* 0x0005ea000c101928 */
[----:B------:R-:W-:Y:S05]  /*31c0*/  @!P1 BRA `(.L_x_53) ;  /* 0x0000000000049947 */ /* 0x000fea0003800000 */
[----:B------:R0:W5:Y:S02]  /*31d0*/  LDG.E.LTC128B R25, desc[UR40][R6.64+0x64] ;  /* 0x0000642806197981 */ /* 0x000164000c1e1920 */
.L_x_53:
[----:B------:R-:W-:Y:S05]  /*31e0*/  BSYNC B1 ;  /* 0x0000000000017941 */ /* 0x000fea0003800000 */
.L_x_52:
[----:B-----5:R-:W-:Y:S01]  /*31f0*/  FMUL R14, R25, R88 ;  /* 0x00000058190e7220 */ /* 0x020fe20000400000 */
[----:B------:R-:W-:Y:S01]  /*3200*/  ISETP.GT.AND P2, PT, R3, 0x8, P2 ;  /* 0x000000080300780c */ /* 0x000fe20001744270 */
[----:B------:R-:W-:Y:S02]  /*3210*/  BSSY B1, `(.L_x_54) ;  /* 0x0000005000017945 */ /* 0x000fe40003800000 */
[----:B------:R-:W-:-:S05]  /*3220*/  FFMA R37, R37, R19, R14 ;  /* 0x0000001325257223 */ /* 0x000fca000000000e */
[----:B------:R0:W-:Y:S05]  /*3230*/  @P1 STG.E desc[UR40][R10.64+0x64], R37 ;  /* 0x000064250a001986 */ /* 0x0001ea000c101928 */
[----:B------:R-:W-:Y:S05]  /*3240*/  @!P2 BRA `(.L_x_55) ;  /* 0x000000000004a947 */ /* 0x000fea0003800000 */
[----:B------:R0:W5:Y:S02]  /*3250*/  LDG.E.LTC128B R25, desc[UR40][R8.64+0x60] ;  /* 0x0000602808197981 */ /* 0x000164000c1e1920 */
.L_x_55:
[----:B------:R-:W-:Y:S05]  /*3260*/  BSYNC B1 ;  /* 0x0000000000017941 */ /* 0x000fea0003800000 */
.L_x_54:
        /* <DEDUP_REMOVED lines=8> */
.L_x_57:
[----:B------:R-:W-:Y:S05]  /*32f0*/  BSYNC B1 ;  /* 0x0000000000017941 */ /* 0x000fea0003800000 */
.L_x_56:
        /* <DEDUP_REMOVED lines=8> */
.L_x_59:
[----:B------:R-:W-:Y:S05]  /*3380*/  BSYNC B1 ;  /* 0x0000000000017941 */ /* 0x000fea0003800000 */
.L_x_58:
[----:B--2--5:R-:W-:Y:S01]  /*3390*/  FMUL R5, R25, R88 ;  /* 0x0000005819057220 */ /* 0x024fe20000400000 */
[----:B------:R-:W-:Y:S01]  /*33a0*/  ISETP.GT.AND P0, PT, R3, RZ, P2 ;  /* 0x000000ff0300720c */ /* 0x000fe20001704270 */
[----:B------:R-:W-:Y:S02]  /*33b0*/  BSSY B1, `(.L_x_60) ;  /* 0x0000005000017945 */ /* 0x000fe40003800000 */
[----:B------:R-:W-:-:S05]  /*33c0*/  FFMA R5, R40, R19, R5 ;  /* 0x0000001328057223 */ /* 0x000fca0000000005 */
[----:B------:R2:W-:Y:S05]  /*33d0*/  @P3 STG.E desc[UR40][R10.64+0x80], R5 ;  /* 0x000080050a003986 */ /* 0x0005ea000c101928 */
[----:B------:R-:W-:Y:S05]  /*33e0*/  @!P0 BRA `(.L_x_61) ;  /* 0x0000000000048947 */ /* 0x000fea0003800000 */
[----:B------:R0:W5:Y:S02]  /*33f0*/  LDG.E.LTC128B R25, desc[UR40][R6.64+0x84] ;  /* 0x0000842806197981 */ /* 0x000164000c1e1920 */
.L_x_61:
[----:B------:R-:W-:Y:S05]  /*3400*/  BSYNC B1 ;  /* 0x0000000000017941 */ /* 0x000fea0003800000 */
.L_x_60:
[----:B-----5:R-:W-:Y:S01]  /*3410*/  FMUL R14, R25, R88 ;  /* 0x00000058190e7220 */ /* 0x020fe20000400000 */
[----:B------:R-:W-:Y:S01]  /*3420*/  ISETP.GT.AND P1, PT, R3, 0x8, P1 ;  /* 0x000000080300780c */ /* 0x000fe20000f24270 */
[----:B------:R-:W-:Y:S02]  /*3430*/  BSSY B1, `(.L_x_62) ;  /* 0x0000005000017945 */ /* 0x000fe40003800000 */
[----:B------:R-:W-:-:S05]  /*3440*/  FFMA R41, R41, R19, R14 ;  /* 0x0000001329297223 */ /* 0x000fca000000000e */
[----:B------:R0:W-:Y:S05]  /*3450*/  @P0 STG.E desc[UR40][R10.64+0x84], R41 ;  /* 0x000084290a000986 */ /* 0x0001ea000c101928 */
[----:B------:R-:W-:Y:S05]  /*3460*/  @!P1 BRA `(.L_x_63) ;  /* 0x0000000000049947 */ /* 0x000fea0003800000 */
[----:B------:R0:W5:Y:S02]  /*3470*/  LDG.E.LTC128B R25, desc[UR40][R8.64+0x80] ;  /* 0x0000802808197981 */ /* 0x000164000c1e1920 */
.L_x_63:
[----:B------:R-:W-:Y:S05]  /*3480*/  BSYNC B1 ;  /* 0x0000000000017941 */ /* 0x000fea0003800000 */
.L_x_62:
        /* <DEDUP_REMOVED lines=8> */
.L_x_65:
[----:B------:R-:W-:Y:S05]  /*3510*/  BSYNC B1 ;  /* 0x0000000000017941 */ /* 0x000fea0003800000 */
.L_x_64:
        /* <DEDUP_REMOVED lines=8> */
.L_x_67:
[----:B------:R-:W-:Y:S05]  /*35a0*/  BSYNC B1 ;  /* 0x0000000000017941 */ /* 0x000fea0003800000 */
.L_x_66:
[----:B--2--5:R-:W-:Y:S01]  /*35b0*/  FMUL R5, R25, R88 ;  /* 0x0000005819057220 */ /* 0x024fe20000400000 */
[----:B------:R-:W-:Y:S01]  /*35c0*/  ISETP.GT.AND P2, PT, R3, RZ, P1 ;  /* 0x000000ff0300720c */ /* 0x000fe20000f44270 */
[----:B------:R-:W-:Y:S02]  /*35d0*/  BSSY B1, `(.L_x_68) ;  /* 0x0000005000017945 */ /* 0x000fe40003800000 */
[----:B------:R-:W-:-:S05]  /*35e0*/  FFMA R5, R44, R19, R5 ;  /* 0x000000132c057223 */ /* 0x000fca0000000005 */
[----:B------:R2:W-:Y:S05]  /*35f0*/  @P3 STG.E desc[UR40][R10.64+0xa0], R5 ;  /* 0x0000a0050a003986 */ /* 0x0005ea000c101928 */
[----:B------:R-:W-:Y:S05]  /*3600*/  @!P2 BRA `(.L_x_69) ;  /* 0x000000000004a947 */ /* 0x000fea0003800000 */
[----:B------:R0:W5:Y:S02]  /*3610*/  LDG.E.LTC128B R25, desc[UR40][R6.64+0xa4] ;  /* 0x0000a42806197981 */ /* 0x000164000c1e1920 */
.L_x_69:
[----:B------:R-:W-:Y:S05]  /*3620*/  BSYNC B1 ;  /* 0x0000000000017941 */ /* 0x000fea0003800000 */
.L_x_68:
[----:B-----5:R-:W-:Y:S01]  /*3630*/  FMUL R14, R25, R88 ;  /* 0x00000058190e7220 */ /* 0x020fe20000400000 */
[----:B------:R-:W-:Y:S01]  /*3640*/  ISETP.GT.AND P0, PT, R3, 0x8, P0 ;  /* 0x000000080300780c */ /* 0x000fe20000704270 */
[----:B------:R-:W-:Y:S02]  /*3650*/  BSSY B1, `(.L_x_70) ;  /* 0x0000005000017945 */ /* 0x000fe40003800000 */
[----:B------:R-:W-:-:S05]  /*3660*/  FFMA R45, R45, R19, R14 ;  /* 0x000000132d2d7223 */ /* 0x000fca000000000e */
[----:B------:R0:W-:Y:S05]  /*3670*/  @P2 STG.E desc[UR40][R10.64+0xa4], R45 ;  /* 0x0000a42d0a002986 */ /* 0x0001ea000c101928 */
[----:B------:R-:W-:Y:S05]  /*3680*/  @!P0 BRA `(.L_x_71) ;  /* 0x0000000000048947 */ /* 0x000fea0003800000 */
[----:B------:R0:W5:Y:S02]  /*3690*/  LDG.E.LTC128B R25, desc[UR40][R8.64+0xa0] ;  /* 0x0000a02808197981 */ /* 0x000164000c1e1920 */
.L_x_71:
[----:B------:R-:W-:Y:S05]  /*36a0*/  BSYNC B1 ;  /* 0x0000000000017941 */ /* 0x000fea0003800000 */
.L_x_70:
        /* <DEDUP_REMOVED lines=8> */
.L_x_73:
[----:B------:R-:W-:Y:S05]  /*3730*/  BSYNC B1 ;  /* 0x0000000000017941 */ /* 0x000fea0003800000 */
.L_x_72:
        /* <DEDUP_REMOVED lines=8> */
.L_x_75:
[----:B------:R-:W-:Y:S05]  /*37c0*/  BSYNC B1 ;  /* 0x0000000000017941 */ /* 0x000fea0003800000 */
.L_x_74:
[----:B--2--5:R-:W-:Y:S01]  /*37d0*/  FMUL R5, R25, R88 ;  /* 0x0000005819057220 */ /* 0x024fe20000400000 */
[----:B------:R-:W-:Y:S01]  /*37e0*/  ISETP.GT.AND P1, PT, R3, RZ, P0 ;  /* 0x000000ff0300720c */ /* 0x000fe20000724270 */
[----:B------:R-:W-:Y:S02]  /*37f0*/  BSSY B1, `(.L_x_76) ;  /* 0x0000005000017945 */ /* 0x000fe40003800000 */
[----:B------:R-:W-:-:S05]  /*3800*/  FFMA R5, R48, R19, R5 ;  /* 0x0000001330057223 */ /* 0x000fca0000000005 */
[----:B------:R2:W-:Y:S05]  /*3810*/  @P3 STG.E desc[UR40][R10.64+0xc0], R5 ;  /* 0x0000c0050a003986 */ /* 0x0005ea000c101928 */
[----:B------:R-:W-:Y:S05]  /*3820*/  @!P1 BRA `(.L_x_77) ;  /* 0x0000000000049947 */ /* 0x000fea0003800000 */
[----:B------:R0:W5:Y:S02]  /*3830*/  LDG.E.LTC128B R25, desc[UR40][R6.64+0xc4] ;  /* 0x0000c42806197981 */ /* 0x000164000c1e1920 */
.L_x_77:
[----:B------:R-:W-:Y:S05]  /*3840*/  BSYNC B1 ;  /* 0x0000000000017941 */ /* 0x000fea0003800000 */
.L_x_76:
[----:B-----5:R-:W-:Y:S01]  /*3850*/  FMUL R14, R25, R88 ;  /* 0x00000058190e7220 */ /* 0x020fe20000400000 */
[----:B------:R-:W-:Y:S01]  /*3860*/  ISETP.GT.AND P2, PT, R3, 0x8, P2 ;  /* 0x000000080300780c */ /* 0x000fe20001744270 */
[----:B------:R-:W-:Y:S02]  /*3870*/  BSSY B1, `(.L_x_78) ;  /* 0x0000005000017945 */ /* 0x000fe40003800000 */
[----:B------:R-:W-:-:S05]  /*3880*/  FFMA R49, R49, R19, R14 ;  /* 0x0000001331317223 */ /* 0x000fca000000000e */
[----:B------:R0:W-:Y:S05]  /*3890*/  @P1 STG.E desc[UR40][R10.64+0xc4], R49 ;  /* 0x0000c4310a001986 */ /* 0x0001ea000c101928 */
[----:B------:R-:W-:Y:S05]  /*38a0*/  @!P2 BRA `(.L_x_79) ;  /* 0x000000000004a947 */ /* 0x000fea0003800000 */
[----:B------:R0:W5:Y:S02]  /*38b0*/  LDG.E.LTC128B R25, desc[UR40][R8.64+0xc0] ;  /* 0x0000c02808197981 */ /* 0x000164000c1e1920 */
.L_x_79:
[----:B------:R-:W-:Y:S05]  /*38c0*/  BSYNC B1 ;  /* 0x0000000000017941 */ /* 0x000fea0003800000 */
.L_x_78:
        /* <DEDUP_REMOVED lines=8> */
.L_x_81:
[----:B------:R-:W-:Y:S05]  /*3950*/  BSYNC B1 ;  /* 0x0000000000017941 */ /* 0x000fea0003800000 */
.L_x_80:
        /* <DEDUP_REMOVED lines=8> */
.L_x_83:
[----:B------:R-:W-:Y:S05]  /*39e0*/  BSYNC B1 ;  /* 0x0000000000017941 */ /* 0x000fea0003800000 */
.L_x_82:
[----:B--2--5:R-:W-:Y:S01]  /*39f0*/  FMUL R5, R25, R88 ;  /* 0x0000005819057220 */ /* 0x024fe20000400000 */
[----:B------:R-:W-:Y:S01]  /*3a00*/  ISETP.GT.AND P0, PT, R3, RZ, P2 ;  /* 0x000000ff0300720c */ /* 0x000fe20001704270 */
[----:B------:R-:W-:Y:S02]  /*3a10*/  BSSY B1, `(.L_x_84) ;  /* 0x0000005000017945 */ /* 0x000fe40003800000 */
[----:B------:R-:W-:-:S05]  /*3a20*/  FFMA R5, R52, R19, R5 ;  /* 0x0000001334057223 */ /* 0x000fca0000000005 */
[----:B------:R2:W-:Y:S05]  /*3a30*/  @P3 STG.E desc[UR40][R10.64+0xe0], R5 ;  /* 0x0000e0050a003986 */ /* 0x0005ea000c101928 */
[----:B------:R-:W-:Y:S05]  /*3a40*/  @!P0 BRA `(.L_x_85) ;  /* 0x0000000000048947 */ /* 0x000fea0003800000 */
[----:B------:R0:W5:Y:S02]  /*3a50*/  LDG.E.LTC128B R25, desc[UR40][R6.64+0xe4] ;  /* 0x0000e42806197981 */ /* 0x000164000c1e1920 */
.L_x_85:
[----:B------:R-:W-:Y:S05]  /*3a60*/  BSYNC B1 ;  /* 0x0000000000017941 */ /* 0x000fea0003800000 */
.L_x_84:
[----:B-----5:R-:W-:Y:S01]  /*3a70*/  FMUL R14, R25, R88 ;  /* 0x00000058190e7220 */ /* 0x020fe20000400000 */
[----:B------:R-:W-:Y:S01]  /*3a80*/  ISETP.GT.AND P1, PT, R3, 0x8, P1 ;  /* 0x000000080300780c */ /* 0x000fe20000f24270 */
[----:B------:R-:W-:Y:S02]  /*3a90*/  BSSY B1, `(.L_x_86) ;  /* 0x0000005000017945 */ /* 0x000fe40003800000 */
[----:B------:R-:W-:-:S05]  /*3aa0*/  FFMA R53, R53, R19, R14 ;  /* 0x0000001335357223 */ /* 0x000fca000000000e */
[----:B------:R0:W-:Y:S05]  /*3ab0*/  @P0 STG.E desc[UR40][R10.64+0xe4], R53 ;  /* 0x0000e4350a000986 */ /* 0x0001ea000c101928 */
[----:B------:R-:W-:Y:S05]  /*3ac0*/  @!P1 BRA `(.L_x_87) ;  /* 0x0000000000049947 */ /* 0x000fea0003800000 */
[----:B------:R0:W5:Y:S02]  /*3ad0*/  LDG.E.LTC128B R25, desc[UR40][R8.64+0xe0] ;  /* 0x0000e02808197981 */ /* 0x000164000c1e1920 */
.L_x_87:
[----:B------:R-:W-:Y:S05]  /*3ae0*/  BSYNC B1 ;  /* 0x0000000000017941 */ /* 0x000fea0003800000 */
.L_x_86:
        /* <DEDUP_REMOVED lines=8> */
.L_x_89:
[----:B------:R-:W-:Y:S05]  /*3b70*/  BSYNC B1 ;  /* 0x0000000000017941 */ /* 0x000fea0003800000 */
.L_x_88:
        /* <DEDUP_REMOVED lines=8> */
.L_x_91:
[----:B------:R-:W-:Y:S05]  /*3c00*/  BSYNC B1 ;  /* 0x0000000000017941 */ /* 0x000fea0003800000 */
.L_x_90:
[----:B--2--5:R-:W-:Y:S01]  /*3c10*/  FMUL R5, R25, R88 ;  /* 0x0000005819057220 */ /* 0x024fe20000400000 */
[----:B------:R-:W-:Y:S01]  /*3c20*/  ISETP.GT.AND P2, PT, R3, RZ, P1 ;  /* 0x000000ff0300720c */ /* 0x000fe20000f44270 */
[----:B------:R-:W-:Y:S02]  /*3c30*/  BSSY B1, `(.L_x_92) ;  /* 0x0000005000017945 */ /* 0x000fe40003800000 */
[----:B------:R-:W-:-:S05]  /*3c40*/  FFMA R5, R56, R19, R5 ;  /* 0x0000001338057223 */ /* 0x000fca0000000005 */
[----:B------:R2:W-:Y:S05]  /*3c50*/  @P3 STG.E desc[UR40][R10.64+0x100], R5 ;  /* 0x000100050a003986 */ /* 0x0005ea000c101928 */
[----:B------:R-:W-:Y:S05]  /*3c60*/  @!P2 BRA `(.L_x_93) ;  /* 0x000000000004a947 */ /* 0x000fea0003800000 */
[----:B------:R0:W5:Y:S02]  /*3c70*/  LDG.E.LTC128B R25, desc[UR40][R6.64+0x104] ;  /* 0x0001042806197981 */ /* 0x000164000c1e1920 */
.L_x_93:
[----:B------:R-:W-:Y:S05]  /*3c80*/  BSYNC B1 ;  /* 0x0000000000017941 */ /* 0x000fea0003800000 */
.L_x_92:
[----:B-----5:R-:W-:Y:S01]  /*3c90*/  FMUL R14, R25, R88 ;  /* 0x00000058190e7220 */ /* 0x020fe20000400000 */
[----:B------:R-:W-:Y:S01]  /*3ca0*/  ISETP.GT.AND P0, PT, R3, 0x8, P0 ;  /* 0x000000080300780c */ /* 0x000fe20000704270 */
[----:B------:R-:W-:Y:S02]  /*3cb0*/  BSSY B1, `(.L_x_94) ;  /* 0x0000005000017945 */ /* 0x000fe40003800000 */
[----:B------:R-:W-:-:S05]  /*3cc0*/  FFMA R57, R57, R19, R14 ;  /* 0x0000001339397223 */ /* 0x000fca000000000e */
[----:B------:R0:W-:Y:S05]  /*3cd0*/  @P2 STG.E desc[UR40][R10.64+0x104], R57 ;  /* 0x000104390a002986 */ /* 0x0001ea000c101928 */
[----:B------:R-:W-:Y:S05]  /*3ce0*/  @!P0 BRA `(.L_x_95) ;  /* 0x0000000000048947 */ /* 0x000fea0003800000 */
[----:B------:R0:W5:Y:S02]  /*3cf0*/  LDG.E.LTC128B R25, desc[UR40][R8.64+0x100] ;  /* 0x0001002808197981 */ /* 0x000164000c1e1920 */
.L_x_95:
[----:B------:R-:W-:Y:S05]  /*3d00*/  BSYNC B1 ;  /* 0x0000000000017941 */ /* 0x000fea0003800000 */
.L_x_94:
        /* <DEDUP_REMOVED lines=8> */
.L_x_97:
[----:B------:R-:W-:Y:S05]  /*3d90*/  BSYNC B1 ;  /* 0x0000000000017941 */ /* 0x000fea0003800000 */
.L_x_96:
        /* <DEDUP_REMOVED lines=8> */
.L_x_99:
[----:B------:R-:W-:Y:S05]  /*3e20*/  BSYNC B1 ;  /* 0x0000000000017941 */ /* 0x000fea0003800000 */
.L_x_98:
[----:B--2--5:R-:W-:Y:S01]  /*3e30*/  FMUL R5, R25, R88 ;  /* 0x0000005819057220 */ /* 0x024fe20000400000 */
[----:B------:R-:W-:Y:S01]  /*3e40*/  ISETP.GT.AND P1, PT, R3, RZ, P0 ;  /* 0x000000ff0300720c */ /* 0x000fe20000724270 */
[----:B------:R-:W-:Y:S02]  /*3e50*/  BSSY B1, `(.L_x_100) ;  /* 0x0000005000017945 */ /* 0x000fe40003800000 */
[----:B------:R-:W-:-:S05]  /*3e60*/  FFMA R5, R60, R19, R5 ;  /* 0x000000133c057223 */ /* 0x000fca0000000005 */
[----:B------:R2:W-:Y:S05]  /*3e70*/  @P3 STG.E desc[UR40][R10.64+0x120], R5 ;  /* 0x000120050a003986 */ /* 0x0005ea000c101928 */
[----:B------:R-:W-:Y:S05]  /*3e80*/  @!P1 BRA `(.L_x_101) ;  /* 0x0000000000049947 */ /* 0x000fea0003800000 */
[----:B------:R0:W5:Y:S02]  /*3e90*/  LDG.E.LTC128B R25, desc[UR40][R6.64+0x124] ;  /* 0x0001242806197981 */ /* 0x000164000c1e1920 */
.L_x_101:
[----:B------:R-:W-:Y:S05]  /*3ea0*/  BSYNC B1 ;  /* 0x0000000000017941 */ /* 0x000fea0003800000 */
.L_x_100:
[----:B-----5:R-:W-:Y:S01]  /*3eb0*/  FMUL R14, R25, R88 ;  /* 0x00000058190e7220 */ /* 0x020fe20000400000 */
[----:B------:R-:W-:Y:S01]  /*3ec0*/  ISETP.GT.AND P2, PT, R3, 0x8, P2 ;  /* 0x000000080300780c */ /* 0x000fe20001744270 */
[----:B------:R-:W-:Y:S02]  /*3ed0*/  BSSY B1, `(.L_x_102) ;  /* 0x0000005000017945 */ /* 0x000fe40003800000 */
[----:B------:R-:W-:-:S05]  /*3ee0*/  FFMA R61, R61, R19, R14 ;  /* 0x000000133d3d7223 */ /* 0x000fca000000000e */
[----:B------:R0:W-:Y:S05]  /*3ef0*/  @P1 STG.E desc[UR40][R10.64+0x124], R61 ;  /* 0x0001243d0a001986 */ /* 0x0001ea000c101928 */
[----:B------:R-:W-:Y:S05]  /*3f00*/  @!P2 BRA `(.L_x_103) ;  /* 0x000000000004a947 */ /* 0x000fea0003800000 */
[----:B------:R0:W5:Y:S02]  /*3f10*/  LDG.E.LTC128B R25, desc[UR40][R8.64+0x120] ;  /* 0x0001202808197981 */ /* 0x000164000c1e1920 */
.L_x_103:
[----:B------:R-:W-:Y:S05]  /*3f20*/  BSYNC B1 ;  /* 0x0000000000017941 */ /* 0x000fea0003800000 */
.L_x_102:
        /* <DEDUP_REMOVED lines=8> */
.L_x_105:
[----:B------:R-:W-:Y:S05]  /*3fb0*/  BSYNC B1 ;  /* 0x0000000000017941 */ /* 0x000fea0003800000 */
.L_x_104:
        /* <DEDUP_REMOVED lines=8> */
.L_x_107:
[----:B------:R-:W-:Y:S05]  /*4040*/  BSYNC B1 ;  /* 0x0000000000017941 */ /* 0x000fea0003800000 */
.L_x_106:
[----:B--2--5:R-:W-:Y:S01]  /*4050*/  FMUL R5, R25, R88 ;  /* 0x0000005819057220 */ /* 0x024fe20000400000 */
[----:B------:R-:W-:Y:S01]  /*4060*/  ISETP.GT.AND P0, PT, R3, RZ, P2 ;  /* 0x000000ff0300720c */ /* 0x000fe20001704270 */
[----:B------:R-:W-:Y:S02]  /*4070*/  BSSY B1, `(.L_x_108) ;  /* 0x0000005000017945 */ /* 0x000fe40003800000 */
[----:B------:R-:W-:-:S05]  /*4080*/  FFMA R5, R64, R19, R5 ;  /* 0x0000001340057223 */ /* 0x000fca0000000005 */
[----:B------:R2:W-:Y:S05]  /*4090*/  @P3 STG.E desc[UR40][R10.64+0x140], R5 ;  /* 0x000140050a003986 */ /* 0x0005ea000c101928 */
[----:B------:R-:W-:Y:S05]  /*40a0*/  @!P0 BRA `(.L_x_109) ;  /* 0x0000000000048947 */ /* 0x000fea0003800000 */
[----:B------:R0:W5:Y:S02]  /*40b0*/  LDG.E.LTC128B R25, desc[UR40][R6.64+0x144] ;  /* 0x0001442806197981 */ /* 0x000164000c1e1920 */
.L_x_109:
[----:B------:R-:W-:Y:S05]  /*40c0*/  BSYNC B1 ;  /* 0x0000000000017941 */ /* 0x000fea0003800000 */
.L_x_108:
[----:B-----5:R-:W-:Y:S01]  /*40d0*/  FMUL R14, R25, R88 ;  /* 0x00000058190e7220 */ /* 0x020fe20000400000 */
[----:B------:R-:W-:Y:S01]  /*40e0*/  ISETP.GT.AND P1, PT, R3, 0x8, P1 ;  /* 0x000000080300780c */ /* 0x000fe20000f24270 */
[----:B------:R-:W-:Y:S02]  /*40f0*/  BSSY B1, `(.L_x_110) ;  /* 0x0000005000017945 */ /* 0x000fe40003800000 */
[----:B------:R-:W-:-:S05]  /*4100*/  FFMA R65, R65, R19, R14 ;  /* 0x0000001341417223 */ /* 0x000fca000000000e */
[----:B------:R0:W-:Y:S05]  /*4110*/  @P0 STG.E desc[UR40][R10.64+0x144], R65 ;  /* 0x000144410a000986 */ /* 0x0001ea000c101928 */
[----:B------:R-:W-:Y:S05]  /*4120*/  @!P1 BRA `(.L_x_111) ;  /* 0x0000000000049947 */ /* 0x000fea0003800000 */
[----:B------:R0:W5:Y:S02]  /*4130*/  LDG.E.LTC128B R25, desc[UR40][R8.64+0x140] ;  /* 0x0001402808197981 */ /* 0x000164000c1e1920 */
.L_x_111:
[----:B------:R-:W-:Y:S05]  /*4140*/  BSYNC B1 ;  /* 0x0000000000017941 */ /* 0x000fea0003800000 */
.L_x_110:
        /* <DEDUP_REMOVED lines=8> */
.L_x_113:
[----:B------:R-:W-:Y:S05]  /*41d0*/  BSYNC B1 ;  /* 0x0000000000017941 */ /* 0x000fea0003800000 */
.L_x_112:
        /* <DEDUP_REMOVED lines=8> */
.L_x_115:
[----:B------:R-:W-:Y:S05]  /*4260*/  BSYNC B1 ;  /* 0x0000000000017941 */ /* 0x000fea0003800000 */
.L_x_114:
[----:B--2--5:R-:W-:Y:S01]  /*4270*/  FMUL R5, R25, R88 ;  /* 0x0000005819057220 */ /* 0x024fe20000400000 */
[----:B------:R-:W-:Y:S01]  /*4280*/  ISETP.GT.AND P2, PT, R3, RZ, P1 ;  /* 0x000000ff0300720c */ /* 0x000fe20000f44270 */
[----:B------:R-:W-:Y:S02]  /*4290*/  BSSY B1, `(.L_x_116) ;  /* 0x0000005000017945 */ /* 0x000fe40003800000 */
[----:B------:R-:W-:-:S05]  /*42a0*/  FFMA R5, R68, R19, R5 ;  /* 0x0000001344057223 */ /* 0x000fca0000000005 */
[----:B------:R2:W-:Y:S05]  /*42b0*/  @P3 STG.E desc[UR40][R10.64+0x160], R5 ;  /* 0x000160050a003986 */ /* 0x0005ea000c101928 */
[----:B------:R-:W-:Y:S05]  /*42c0*/  @!P2 BRA `(.L_x_117) ;  /* 0x000000000004a947 */ /* 0x000fea0003800000 */
[----:B------:R0:W5:Y:S02]  /*42d0*/  LDG.E.LTC128B R25, desc[UR40][R6.64+0x164] ;  /* 0x0001642806197981 */ /* 0x000164000c1e1920 */
.L_x_117:
[----:B------:R-:W-:Y:S05]  /*42e0*/  BSYNC B1 ;  /* 0x0000000000017941 */ /* 0x000fea0003800000 */
.L_x_116:
[----:B-----5:R-:W-:Y:S01]  /*42f0*/  FMUL R14, R25, R88 ;  /* 0x00000058190e7220 */ /* 0x020fe20000400000 */
[----:B------:R-:W-:Y:S01]  /*4300*/  ISETP.GT.AND P0, PT, R3, 0x8, P0 ;  /* 0x000000080300780c */ /* 0x000fe20000704270 */
[----:B------:R-:W-:Y:S02]  /*4310*/  BSSY B1, `(.L_x_118) ;  /* 0x0000005000017945 */ /* 0x000fe40003800000 */
[----:B------:R-:W-:-:S05]  /*4320*/  FFMA R69, R69, R19, R14 ;  /* 0x0000001345457223 */ /* 0x000fca000000000e */
[----:B------:R0:W-:Y:S05]  /*4330*/  @P2 STG.E desc[UR40][R10.64+0x164], R69 ;  /* 0x000164450a002986 */ /* 0x0001ea000c101928 */
[----:B------:R-:W-:Y:S05]  /*4340*/  @!P0 BRA `(.L_x_119) ;  /* 0x0000000000048947 */ /* 0x000fea0003800000 */
[----:B------:R0:W5:Y:S02]  /*4350*/  LDG.E.LTC128B R25, desc[UR40][R8.64+0x160] ;  /* 0x0001602808197981 */ /* 0x000164000c1e1920 */
.L_x_119:
[----:B------:R-:W-:Y:S05]  /*4360*/  BSYNC B1 ;  /* 0x0000000000017941 */ /* 0x000fea0003800000 */
.L_x_118:
        /* <DEDUP_REMOVED lines=8> */
.L_x_121:
[----:B------:R-:W-:Y:S05]  /*43f0*/  BSYNC B1 ;  /* 0x0000000000017941 */ /* 0x000fea0003800000 */
.L_x_120:
        /* <DEDUP_REMOVED lines=8> */
.L_x_123:
[----:B------:R-:W-:Y:S05]  /*4480*/  BSYNC B1 ;  /* 0x0000000000017941 */ /* 0x000fea0003800000 */
.L_x_122:
[----:B--2--5:R-:W-:Y:S01]  /*4490*/  FMUL R5, R25, R88 ;  /* 0x0000005819057220 */ /* 0x024fe20000400000 */
[----:B------:R-:W-:Y:S01]  /*44a0*/  ISETP.GT.AND P1, PT, R3, RZ, P0 ;  /* 0x000000ff0300720c */ /* 0x000fe20000724270 */
[----:B------:R-:W-:Y:S02]  /*44b0*/  BSSY B1, `(.L_x_124) ;  /* 0x0000005000017945 */ /* 0x000fe40003800000 */
[----:B------:R-:W-:-:S05]  /*44c0*/  FFMA R5, R72, R19, R5 ;  /* 0x0000001348057223 */ /* 0x000fca0000000005 */
[----:B------:R2:W-:Y:S05]  /*44d0*/  @P3 STG.E desc[UR40][R10.64+0x180], R5 ;  /* 0x000180050a003986 */ /* 0x0005ea000c101928 */
[----:B------:R-:W-:Y:S05]  /*44e0*/  @!P1 BRA `(.L_x_125) ;  /* 0x0000000000049947 */ /* 0x000fea0003800000 */
[----:B------:R0:W5:Y:S02]  /*44f0*/  LDG.E.LTC128B R25, desc[UR40][R6.64+0x184] ;  /* 0x0001842806197981 */ /* 0x000164000c1e1920 */
.L_x_125:
[----:B------:R-:W-:Y:S05]  /*4500*/  BSYNC B1 ;  /* 0x0000000000017941 */ /* 0x000fea0003800000 */
.L_x_124:
[----:B-----5:R-:W-:Y:S01]  /*4510*/  FMUL R14, R25, R88 ;  /* 0x00000058190e7220 */ /* 0x020fe20000400000 */
[----:B------:R-:W-:Y:S01]  /*4520*/  ISETP.GT.AND P2, PT, R3, 0x8, P2 ;  /* 0x000000080300780c */ /* 0x000fe20001744270 */
[----:B------:R-:W-:Y:S02]  /*4530*/  BSSY B1, `(.L_x_126) ;  /* 0x0000005000017945 */ /* 0x000fe40003800000 */
[----:B------:R-:W-:-:S05]  /*4540*/  FFMA R73, R73, R19, R14 ;  /* 0x0000001349497223 */ /* 0x000fca000000000e */
[----:B------:R0:W-:Y:S05]  /*4550*/  @P1 STG.E desc[UR40][R10.64+0x184], R73 ;  /* 0x000184490a001986 */ /* 0x0001ea000c101928 */
[----:B------:R-:W-:Y:S05]  /*4560*/  @!P2 BRA `(.L_x_127) ;  /* 0x000000000004a947 */ /* 0x000fea0003800000 */
[----:B------:R0:W5:Y:S02]  /*4570*/  LDG.E.LTC128B R25, desc[UR40][R8.64+0x180] ;  /* 0x0001802808197981 */ /* 0x000164000c1e1920 */
.L_x_127:
[----:B------:R-:W-:Y:S05]  /*4580*/  BSYNC B1 ;  /* 0x0000000000017941 */ /* 0x000fea0003800000 */
.L_x_126:
        /* <DEDUP_REMOVED lines=8> */
.L_x_129:
[----:B------:R-:W-:Y:S05]  /*4610*/  BSYNC B1 ;  /* 0x0000000000017941 */ /* 0x000fea0003800000 */
.L_x_128:
        /* <DEDUP_REMOVED lines=8> */
.L_x_131:
[----:B------:R-:W-:Y:S05]  /*46a0*/  BSYNC B1 ;  /* 0x0000000000017941 */ /* 0x000fea0003800000 */
.L_x_130:
[----:B--2--5:R-:W-:Y:S01]  /*46b0*/  FMUL R5, R25, R88 ;  /* 0x0000005819057220 */ /* 0x024fe20000400000 */
[----:B------:R-:W-:Y:S01]  /*46c0*/  ISETP.GT.AND P0, PT, R3, RZ, P2 ;  /* 0x000000ff0300720c */ /* 0x000fe20001704270 */
[----:B------:R-:W-:Y:S02]  /*46d0*/  BSSY B1, `(.L_x_132) ;  /* 0x0000005000017945 */ /* 0x000fe40003800000 */
[----:B------:R-:W-:-:S05]  /*46e0*/  FFMA R5, R76, R19, R5 ;  /* 0x000000134c057223 */ /* 0x000fca0000000005 */
[----:B------:R2:W-:Y:S05]  /*46f0*/  @P3 STG.E desc[UR40][R10.64+0x1a0], R5 ;  /* 0x0001a0050a003986 */ /* 0x0005ea000c101928 */
[----:B------:R-:W-:Y:S05]  /*4700*/  @!P0 BRA `(.L_x_133) ;  /* 0x0000000000048947 */ /* 0x000fea0003800000 */
[----:B------:R0:W5:Y:S02]  /*4710*/  LDG.E.LTC128B R25, desc[UR40][R6.64+0x1a4] ;  /* 0x0001a42806197981 */ /* 0x000164000c1e1920 */
.L_x_133:
[----:B------:R-:W-:Y:S05]  /*4720*/  BSYNC B1 ;  /* 0x0000000000017941 */ /* 0x000fea0003800000 */
.L_x_132:
[----:B-----5:R-:W-:Y:S01]  /*4730*/  FMUL R14, R25, R88 ;  /* 0x00000058190e7220 */ /* 0x020fe20000400000 */
[----:B------:R-:W-:Y:S01]  /*4740*/  ISETP.GT.AND P1, PT, R3, 0x8, P1 ;  /* 0x000000080300780c */ /* 0x000fe20000f24270 */
[----:B------:R-:W-:Y:S02]  /*4750*/  BSSY B1, `(.L_x_134) ;  /* 0x0000005000017945 */ /* 0x000fe40003800000 */
[----:B------:R-:W-:-:S05]  /*4760*/  FFMA R77, R77, R19, R14 ;  /* 0x000000134d4d7223 */ /* 0x000fca000000000e */
[----:B------:R0:W-:Y:S05]  /*4770*/  @P0 STG.E desc[UR40][R10.64+0x1a4], R77 ;  /* 0x0001a44d0a000986 */ /* 0x0001ea000c101928 */
[----:B------:R-:W-:Y:S05]  /*4780*/  @!P1 BRA `(.L_x_135) ;  /* 0x0000000000049947 */ /* 0x000fea0003800000 */
[----:B------:R0:W5:Y:S02]  /*4790*/  LDG.E.LTC128B R25, desc[UR40][R8.64+0x1a0] ;  /* 0x0001a02808197981 */ /* 0x000164000c1e1920 */
.L_x_135:
[----:B------:R-:W-:Y:S05]  /*47a0*/  BSYNC B1 ;  /* 0x0000000000017941 */ /* 0x000fea0003800000 */
.L_x_134:
        /* <DEDUP_REMOVED lines=8> */
.L_x_137:
[----:B------:R-:W-:Y:S05]  /*4830*/  BSYNC B1 ;  /* 0x0000000000017941 */ /* 0x000fea0003800000 */
.L_x_136:
        /* <DEDUP_REMOVED lines=8> */
.L_x_139:
[----:B------:R-:W-:Y:S05]  /*48c0*/  BSYNC B1 ;  /* 0x0000000000017941 */ /* 0x000fea0003800000 */
.L_x_138:
[----:B--2--5:R-:W-:Y:S01]  /*48d0*/  FMUL R5, R25, R88 ;  /* 0x0000005819057220 */ /* 0x024fe20000400000 */
[----:B------:R-:W-:Y:S01]  /*48e0*/  ISETP.GT.AND P2, PT, R3, RZ, P1 ;  /* 0x000000ff0300720c */ /* 0x000fe20000f44270 */
[----:B------:R-:W-:Y:S02]  /*48f0*/  BSSY B1, `(.L_x_140) ;  /* 0x0000005000017945 */ /* 0x000fe40003800000 */
[----:B------:R-:W-:-:S05]  /*4900*/  FFMA R5, R80, R19, R5 ;  /* 0x0000001350057223 */ /* 0x000fca0000000005 */
[----:B------:R2:W-:Y:S05]  /*4910*/  @P3 STG.E desc[UR40][R10.64+0x1c0], R5 ;  /* 0x0001c0050a003986 */ /* 0x0005ea000c101928 */
[----:B------:R-:W-:Y:S05]  /*4920*/  @!P2 BRA `(.L_x_141) ;  /* 0x000000000004a947 */ /* 0x000fea0003800000 */
[----:B------:R0:W5:Y:S02]  /*4930*/  LDG.E.LTC128B R25, desc[UR40][R6.64+0x1c4] ;  /* 0x0001c42806197981 */ /* 0x000164000c1e1920 */
.L_x_141:
[----:B------:R-:W-:Y:S05]  /*4940*/  BSYNC B1 ;  /* 0x0000000000017941 */ /* 0x000fea0003800000 */
.L_x_140:
[----:B-----5:R-:W-:Y:S01]  /*4950*/  FMUL R14, R25, R88 ;  /* 0x00000058190e7220 */ /* 0x020fe20000400000 */
[----:B------:R-:W-:Y:S01]  /*4960*/  ISETP.GT.AND P0, PT, R3, 0x8, P0 ;  /* 0x000000080300780c */ /* 0x000fe20000704270 */
[----:B------:R-:W-:Y:S02]  /*4970*/  BSSY B1, `(.L_x_142) ;  /* 0x0000005000017945 */ /* 0x000fe40003800000 */
[----:B------:R-:W-:-:S05]  /*4980*/  FFMA R81, R81, R19, R14 ;  /* 0x0000001351517223 */ /* 0x000fca000000000e */
[----:B------:R0:W-:Y:S05]  /*4990*/  @P2 STG.E desc[UR40][R10.64+0x1c4], R81 ;  /* 0x0001c4510a002986 */ /* 0x0001ea000c101928 */
[----:B------:R-:W-:Y:S05]  /*49a0*/  @!P0 BRA `(.L_x_143) ;  /* 0x0000000000048947 */ /* 0x000fea0003800000 */
[----:B------:R0:W5:Y:S02]  /*49b0*/  LDG.E.LTC128B R25, desc[UR40][R8.64+0x1c0] ;  /* 0x0001c02808197981 */ /* 0x000164000c1e1920 */
.L_x_143:
[----:B------:R-:W-:Y:S05]  /*49c0*/  BSYNC B1 ;  /* 0x0000000000017941 */ /* 0x000fea0003800000 */
.L_x_142:
        /* <DEDUP_REMOVED lines=8> */
.L_x_145:
[----:B------:R-:W-:Y:S05]  /*4a50*/  BSYNC B1 ;  /* 0x0000000000017941 */ /* 0x000fea0003800000 */
.L_x_144:
[----:B-----5:R-:W-:Y:S01]  /*4a60*/  FMUL R14, R25, R88 ;  /* 0x00000058190e7220 */ /* 0x020fe20000400000 */
[----:B------:R-:W-:Y:S01]  /*4a70*/  ISETP.GT.AND P0, PT, R4, 0x79, PT ;  /* 0x000000790400780c */ /* 0x000fe20003f04270 */
[----:B------:R-:W-:Y:S01]  /*4a80*/  @P1 IMAD.MOV.U32 R4, RZ, RZ, R12 ;  /* 0x000000ffff041224 */ /* 0x000fe200078e000c */
[----:B------:R-:W-:Y:S01]  /*4a90*/  ISETP.GT.AND P3, PT, R3, RZ, P2 ;  /* 0x000000ff0300720c */ /* 0x000fe20001764270 */
[----:B------:R-:W-:Y:S01]  /*4aa0*/  FFMA R83, R83, R19, R14 ;  /* 0x0000001353537223 */ /* 0x000fe2000000000e */
[----:B--2---:R-:W-:Y:S01]  /*4ab0*/  @P1 IMAD.MOV.U32 R5, RZ, RZ, R13 ;  /* 0x000000ffff051224 */ /* 0x004fe200078e000d */
[----:B------:R-:W-:Y:S04]  /*4ac0*/  BSSY B1, `(.L_x_146) ;  /* 0x0000004000017945 */ /* 0x000fe80003800000 */
[----:B------:R2:W-:Y:S06]  /*4ad0*/  @P1 STG.E desc[UR40][R4.64+0x1c4], R83 ;  /* 0x0001c45304001986 */ /* 0x0005ec000c101928 */
[----:B------:R-:W-:Y:S05]  /*4ae0*/  @!P3 BRA `(.L_x_147) ;  /* 0x000000000004b947 */ /* 0x000fea0003800000 */
[----:B------:R0:W5:Y:S02]  /*4af0*/  LDG.E.LTC128B R25, desc[UR40][R6.64+0x1e0] ;  /* 0x0001e02806197981 */ /* 0x000164000c1e1920 */
.L_x_147:
[----:B------:R-:W-:Y:S05]  /*4b00*/  BSYNC B1 ;  /* 0x0000000000017941 */ /* 0x000fea0003800000 */
.L_x_146:
[----:B--2--5:R-:W-:Y:S01]  /*4b10*/  FMUL R5, R25, R88 ;  /* 0x0000005819057220 */ /* 0x024fe20000400000 */
[----:B------:R-:W-:Y:S01]  /*4b20*/  @P3 IMAD.MOV.U32 R4, RZ, RZ, R10 ;  /* 0x000000ffff043224 */ /* 0x000fe200078e000a */
[----:B------:R-:W-:Y:S01]  /*4b30*/  ISETP.GT.AND P1, PT, R3, RZ, P0 ;  /* 0x000000ff0300720c */ /* 0x000fe20000724270 */
[----:B------:R-:W-:Y:S01]  /*4b40*/  BSSY B1, `(.L_x_148) ;  /* 0x0000006000017945 */ /* 0x000fe20003800000 */
[----:B------:R-:W-:Y:S01]  /*4b50*/  FFMA R15, R84, R19, R5 ;  /* 0x00000013540f7223 */ /* 0x000fe20000000005 */
[----:B------:R-:W-:-:S05]  /*4b60*/  @P3 IMAD.MOV.U32 R5, RZ, RZ, R11 ;  /* 0x000000ffff053224 */ /* 0x000fca00078e000b */
[----:B------:R2:W-:Y:S05]  /*4b70*/  @P3 STG.E desc[UR40][R4.64+0x1e0], R15 ;  /* 0x0001e00f04003986 */ /* 0x0005ea000c101928 */
[----:B------:R-:W-:Y:S05]  /*4b80*/  @!P1 BRA `(.L_x_149) ;  /* 0x0000000000049947 */ /* 0x000fea0003800000 */
[----:B------:R0:W5:Y:S02]  /*4b90*/  LDG.E.LTC128B R25, desc[UR40][R6.64+0x1e4] ;  /* 0x0001e42806197981 */ /* 0x000164000c1e1920 */
.L_x_149:
[----:B------:R-:W-:Y:S05]  /*4ba0*/  BSYNC B1 ;  /* 0x0000000000017941 */ /* 0x000fea0003800000 */
.L_x_148:
[----:B--2--5:R-:W-:Y:S01]  /*4bb0*/  FMUL R4, R25, R88 ;  /* 0x0000005819047220 */ /* 0x024fe20000400000 */
[----:B------:R-:W-:Y:S01]  /*4bc0*/  ISETP.GT.AND P2, PT, R3, 0x8, P2 ;  /* 0x000000080300780c */ /* 0x000fe20001744270 */
[----:B------:R-:W-:Y:S02]  /*4bd0*/  BSSY B1, `(.L_x_150) ;  /* 0x0000005000017945 */ /* 0x000fe40003800000 */
[----:B------:R-:W-:-:S05]  /*4be0*/  FFMA R85, R85, R19, R4 ;  /* 0x0000001355557223 */ /* 0x000fca0000000004 */
[----:B------:R2:W-:Y:S05]  /*4bf0*/  @P1 STG.E desc[UR40][R10.64+0x1e4], R85 ;  /* 0x0001e4550a001986 */ /* 0x0005ea000c101928 */
[----:B------:R-:W-:Y:S05]  /*4c00*/  @!P2 BRA `(.L_x_151) ;  /* 0x000000000004a947 */ /* 0x000fea0003800000 */
[----:B------:R0:W5:Y:S02]  /*4c10*/  LDG.E.LTC128B R25, desc[UR40][R8.64+0x1e0] ;  /* 0x0001e02808197981 */ /* 0x000164000c1e1920 */
.L_x_151:
[----:B------:R-:W-:Y:S05]  /*4c20*/  BSYNC B1 ;  /* 0x0000000000017941 */ /* 0x000fea0003800000 */
.L_x_150:
[----:B-----5:R-:W-:Y:S01]  /*4c30*/  FMUL R5, R25, R88 ;  /* 0x0000005819057220 */ /* 0x020fe20000400000 */
[----:B------:R-:W-:Y:S01]  /*4c40*/  @P2 IMAD.MOV.U32 R4, RZ, RZ, R12 ;  /* 0x000000ffff042224 */ /* 0x000fe200078e000c */
[----:B------:R-:W-:Y:S01]  /*4c50*/  ISETP.GT.AND P0, PT, R3, 0x8, P0 ;  /* 0x000000080300780c */ /* 0x000fe20000704270 */
[----:B------:R-:W-:Y:S01]  /*4c60*/  BSSY B1, `(.L_x_152) ;  /* 0x0000006000017945 */ /* 0x000fe20003800000 */
[----:B01--4-:R-:W-:Y:S01]  /*4c70*/  FFMA R7, R86, R19, R5 ;  /* 0x0000001356077223 */ /* 0x013fe20000000005 */
[----:B------:R-:W-:-:S05]  /*4c80*/  @P2 IMAD.MOV.U32 R5, RZ, RZ, R13 ;  /* 0x000000ffff052224 */ /* 0x000fca00078e000d */
[----:B------:R0:W-:Y:S05]  /*4c90*/  @P2 STG.E desc[UR40][R4.64+0x1e0], R7 ;  /* 0x0001e00704002986 */ /* 0x0001ea000c101928 */
[----:B------:R-:W-:Y:S05]  /*4ca0*/  @!P0 BRA `(.L_x_153) ;  /* 0x0000000000048947 */ /* 0x000fea0003800000 */
[----:B------:R1:W5:Y:S02]  /*4cb0*/  LDG.E.LTC128B R25, desc[UR40][R8.64+0x1e4] ;  /* 0x0001e42808197981 */ /* 0x000364000c1e1920 */
.L_x_153:
[----:B------:R-:W-:Y:S05]  /*4cc0*/  BSYNC B1 ;  /* 0x0000000000017941 */ /* 0x000fea0003800000 */
.L_x_152:
[----:B0----5:R-:W-:-:S04]  /*4cd0*/  FMUL R4, R25, R88 ;  /* 0x0000005819047220 */ /* 0x021fc80000400000 */
[----:B------:R-:W-:Y:S01]  /*4ce0*/  FFMA R87, R87, R19, R4 ;  /* 0x0000001357577223 */ /* 0x000fe20000000004 */
[----:B------:R-:W-:Y:S06]  /*4cf0*/  @!P0 BRA `(.L_x_154) ;  /* 0x0000000c00c88947 */ /* 0x000fec0003800000 */
[----:B------:R0:W-:Y:S01]  /*4d00*/  STG.E desc[UR40][R12.64+0x1e4], R87 ;  /* 0x0001e4570c007986 */ /* 0x0001e2000c101928 */
[----:B------:R-:W-:Y:S05]  /*4d10*/  BRA `(.L_x_154) ;  /* 0x0000000c00c07947 */ /* 0x000fea0003800000 */
.L_x_29:
[----:B------:R-:W-:Y:S01]  /*4d20*/  ISETP.GT.AND P0, PT, R4, 0x1, PT ;  /* 0x000000010400780c */ /* 0x000fe20003f04270 */
[----:B------:R-:W-:Y:S01]  /*4d30*/  ULDC.64 UR4, c[0x0][0x5c0] ;  /* 0x0001700000047ab9 */ /* 0x000fe20000000a00 */
[-C--:B------:R-:W-:Y:S01]  /*4d40*/  FMUL R5, R24, R19.reuse ;  /* 0x0000001318057220 */ /* 0x080fe20000400000 */
[C---:B------:R-:W-:Y:S01]  /*4d50*/  LEA R6, P4, R102.reuse, UR4, 0x2 ;  /* 0x0000000466067c11 */ /* 0x040fe2000f8810ff */
[-C--:B------:R-:W-:Y:S01]  /*4d60*/  FMUL R25, R25, R19.reuse ;  /* 0x0000001319197220 */ /* 0x080fe20000400000 */
[----:B------:R-:W-:Y:S01]  /*4d70*/  ISETP.GT.AND P2, PT, R3, RZ, P0 ;  /* 0x000000ff0300720c */ /* 0x000fe20000744270 */
[-C--:B------:R-:W-:Y:S01]  /*4d80*/  FMUL R27, R27, R19.reuse ;  /* 0x000000131b1b7220 */ /* 0x080fe20000400000 */
[----:B------:R-:W-:Y:S01]  /*4d90*/  LEA.HI.X R7, R102, UR5, R111, 0x2, P4 ;  /* 0x0000000566077c11 */ /* 0x000fe2000a0f146f */
[-C--:B------:R-:W-:Y:S01]  /*4da0*/  FMUL R11, R28, R19.reuse ;  /* 0x000000131c0b7220 */ /* 0x080fe20000400000 */
[----:B------:R-:W-:Y:S01]  /*4db0*/  ISETP.GT.AND P3, PT, R3, 0x8, P3 ;  /* 0x000000080300780c */ /* 0x000fe20001f64270 */
[-C--:B------:R-:W-:Y:S01]  /*4dc0*/  FMUL R29, R29, R19.reuse ;  /* 0x000000131d1d7220 */ /* 0x080fe20000400000 */
[C---:B------:R-:W-:Y:S01]  /*4dd0*/  SHF.L.U64.HI R9, R92.reuse, 0x2, R91 ;  /* 0x000000025c097819 */ /* 0x040fe2000001025b */
[----:B------:R0:W-:Y:S01]  /*4de0*/  @P1 STG.E desc[UR40][R6.64], R5 ;  /* 0x0000000506001986 */ /* 0x0001e2000c101928 */
[----:B------:R-:W-:Y:S01]  /*4df0*/  ISETP.GT.AND P0, PT, R3, 0x8, P0 ;  /* 0x000000080300780c */ /* 0x000fe20000704270 */
[-C--:B------:R-:W-:Y:S01]  /*4e00*/  FMUL R31, R31, R19.reuse ;  /* 0x000000131f1f7220 */ /* 0x080fe20000400000 */
[----:B------:R-:W-:Y:S01]  /*4e10*/  LEA R8, P1, R92, R6, 0x2 ;  /* 0x000000065c087211 */ /* 0x000fe200078210ff */
[-C--:B------:R-:W-:Y:S01]  /*4e20*/  FMUL R33, R33, R19.reuse ;  /* 0x0000001321217220 */ /* 0x080fe20000400000 */
[C---:B------:R-:W-:Y:S01]  /*4e30*/  ISETP.GT.AND P5, PT, R4.reuse, 0x8, PT ;  /* 0x000000080400780c */ /* 0x040fe20003fa4270 */
[----:B------:R-:W-:Y:S01]  /*4e40*/  @P2 STG.E desc[UR40][R6.64+0x4], R25 ;  /* 0x0000041906002986 */ /* 0x000fe2000c101928 */
[----:B------:R-:W-:Y:S01]  /*4e50*/  ISETP.GT.AND P4, PT, R4, 0x9, PT ;  /* 0x000000090400780c */ /* 0x000fe20003f84270 */
[----:B------:R-:W-:Y:S01]  /*4e60*/  IMAD.X R9, R9, 0x1, R7, P1 ;  /* 0x0000000109097824 */ /* 0x000fe200008e0607 */
[----:B------:R-:W-:Y:S01]  /*4e70*/  ISETP.GT.AND P2, PT, R3, RZ, P5 ;  /* 0x000000ff0300720c */ /* 0x000fe20002f44270 */
[-C--:B------:R-:W-:Y:S01]  /*4e80*/  FMUL R35, R35, R19.reuse ;  /* 0x0000001323237220 */ /* 0x080fe20000400000 */
[C---:B------:R-:W-:Y:S01]  /*4e90*/  ISETP.GT.AND P1, PT, R3.reuse, RZ, P4 ;  /* 0x000000ff0300720c */ /* 0x040fe20002724270 */
[-C--:B0-----:R-:W-:Y:S01]  /*4ea0*/  FMUL R5, R26, R19.reuse ;  /* 0x000000131a057220 */ /* 0x081fe20000400000 */
[----:B------:R-:W-:Y:S01]  /*4eb0*/  ISETP.GT.AND P4, PT, R3, 0x8, P4 ;  /* 0x000000080300780c */ /* 0x000fe20002784270 */
[-C--:B------:R-:W-:Y:S01]  /*4ec0*/  FMUL R37, R37, R19.reuse ;  /* 0x0000001325257220 */ /* 0x080fe20000400000 */
[-C--:B------:R-:W-:Y:S01]  /*4ed0*/  FMUL R39, R39, R19.reuse ;  /* 0x0000001327277220 */ /* 0x080fe20000400000 */
[-C--:B------:R-:W-:Y:S01]  /*4ee0*/  FMUL R41, R41, R19.reuse ;  /* 0x0000001329297220 */ /* 0x080fe20000400000 */
[----:B------:R0:W-:Y:S01]  /*4ef0*/  @P3 STG.E desc[UR40][R8.64], R5 ;  /* 0x0000000508003986 */ /* 0x0001e2000c101928 */
[C---:B------:R-:W-:Y:S01]  /*4f00*/  ISETP.GT.AND P3, PT, R4.reuse, 0x11, PT ;  /* 0x000000110400780c */ /* 0x040fe20003f64270 */
[-C--:B------:R-:W-:Y:S01]  /*4f10*/  FMUL R43, R43, R19.reuse ;  /* 0x000000132b2b7220 */ /* 0x080fe20000400000 */
[-C--:B------:R-:W-:Y:S01]  /*4f20*/  FMUL R45, R45, R19.reuse ;  /* 0x000000132d2d7220 */ /* 0x080fe20000400000 */
[----:B------:R-:W-:Y:S01]  /*4f30*/  @P0 STG.E desc[UR40][R8.64+0x4], R27 ;  /* 0x0000041b08000986 */ /* 0x000fe2000c101928 */
[----:B------:R-:W-:Y:S01]  /*4f40*/  ISETP.GT.AND P0, PT, R3, 0x8, P5 ;  /* 0x000000080300780c */ /* 0x000fe20002f04270 */
[-C--:B------:R-:W-:Y:S01]  /*4f50*/  FMUL R47, R47, R19.reuse ;  /* 0x000000132f2f7220 */ /* 0x080fe20000400000 */
[----:B------:R-:W-:Y:S01]  /*4f60*/  ISETP.GT.AND P5, PT, R4, 0x10, PT ;  /* 0x000000100400780c */ /* 0x000fe20003fa4270 */
[----:B------:R1:W-:Y:S01]  /*4f70*/  @P2 STG.E desc[UR40][R6.64+0x20], R11 ;  /* 0x0000200b06002986 */ /* 0x0003e2000c101928 */
[-C--:B------:R-:W-:Y:S01]  /*4f80*/  FMUL R49, R49, R19.reuse ;  /* 0x0000001331317220 */ /* 0x080fe20000400000 */
[-C--:B------:R-:W-:Y:S01]  /*4f90*/  FMUL R51, R51, R19.reuse ;  /* 0x0000001333337220 */ /* 0x080fe20000400000 */
[C---:B------:R-:W-:Y:S01]  /*4fa0*/  ISETP.GT.AND P2, PT, R3.reuse, RZ, P5 ;  /* 0x000000ff0300720c */ /* 0x040fe20002f44270 */
[----:B------:R-:W-:Y:S01]  /*4fb0*/  @P1 STG.E desc[UR40][R6.64+0x24], R29 ;  /* 0x0000241d06001986 */ /* 0x000fe2000c101928 */
[C---:B------:R-:W-:Y:S01]  /*4fc0*/  ISETP.GT.AND P1, PT, R3.reuse, RZ, P3 ;  /* 0x000000ff0300720c */ /* 0x040fe20001f24270 */
[-C--:B0-----:R-:W-:Y:S01]  /*4fd0*/  FMUL R5, R30, R19.reuse ;  /* 0x000000131e057220 */ /* 0x081fe20000400000 */
[----:B------:R-:W-:Y:S01]  /*4fe0*/  ISETP.GT.AND P3, PT, R3, 0x8, P3 ;  /* 0x000000080300780c */ /* 0x000fe20001f64270 */
[-C--:B------:R-:W-:Y:S01]  /*4ff0*/  FMUL R53, R53, R19.reuse ;  /* 0x0000001335357220 */ /* 0x080fe20000400000 */
[-C--:B------:R-:W-:Y:S01]  /*5000*/  FMUL R55, R55, R19.reuse ;  /* 0x0000001337377220 */ /* 0x080fe20000400000 */
[-C--:B------:R-:W-:Y:S01]  /*5010*/  FMUL R57, R57, R19.reuse ;  /* 0x0000001339397220 */ /* 0x080fe20000400000 */
[----:B------:R0:W-:Y:S01]  /*5020*/  @P0 STG.E desc[UR40][R8.64+0x20], R5 ;  /* 0x0000200508000986 */ /* 0x0001e2000c101928 */
[-C--:B-1----:R-:W-:Y:S01]  /*5030*/  FMUL R11, R32, R19.reuse ;  /* 0x00000013200b7220 */ /* 0x082fe20000400000 */
[----:B------:R-:W-:Y:S01]  /*5040*/  ISETP.GT.AND P0, PT, R3, 0x8, P5 ;  /* 0x000000080300780c */ /* 0x000fe20002f04270 */
[-C--:B------:R-:W-:Y:S01]  /*5050*/  FMUL R59, R59, R19.reuse ;  /* 0x000000133b3b7220 */ /* 0x080fe20000400000 */
[----:B------:R-:W-:Y:S01]  /*5060*/  @P4 STG.E desc[UR40][R8.64+0x24], R31 ;  /* 0x0000241f08004986 */ /* 0x000fe2000c101928 */
[C---:B------:R-:W-:Y:S01]  /*5070*/  ISETP.GT.AND P5, PT, R4.reuse, 0x18, PT ;  /* 0x000000180400780c */ /* 0x040fe20003fa4270 */
[-C--:B------:R-:W-:Y:S01]  /*5080*/  FMUL R61, R61, R19.reuse ;  /* 0x000000133d3d7220 */ /* 0x080fe20000400000 */
[----:B------:R-:W-:Y:S01]  /*5090*/  ISETP.GT.AND P4, PT, R4, 0x19, PT ;  /* 0x000000190400780c */ /* 0x000fe20003f84270 */
[----:B------:R1:W-:Y:S01]  /*50a0*/  @P2 STG.E desc[UR40][R6.64+0x40], R11 ;  /* 0x0000400b06002986 */ /* 0x0003e2000c101928 */
[----:B------:R-:W-:Y:S01]  /*50b0*/  ISETP.GT.AND P2, PT, R3, RZ, P5 ;  /* 0x000000ff0300720c */ /* 0x000fe20002f44270 */
[-C--:B------:R-:W-:Y:S01]  /*50c0*/  FMUL R63, R63, R19.reuse ;  /* 0x000000133f3f7220 */ /* 0x080fe20000400000 */
[-C--:B------:R-:W-:Y:S01]  /*50d0*/  FMUL R65, R65, R19.reuse ;  /* 0x0000001341417220 */ /* 0x080fe20000400000 */
        /* <DEDUP_REMOVED lines=32> */
[----:B------:R-:W-:Y:S01]  /*52e0*/  FMUL R87, R87, R19 ;  /* 0x0000001357577220 */ /* 0x000fe20000400000 */
[----:B------:R-:W-:Y:S01]  /*52f0*/  ISETP.GT.AND P4, PT, R4, 0x29, PT ;  /* 0x000000290400780c */ /* 0x000fe20003f84270 */
[----:B------:R1:W-:Y:S01]  /*5300*/  @P2 STG.E desc[UR40][R6.64+0x80], R11 ;  /* 0x0000800b06002986 */ /* 0x0003e2000c101928 */
[----:B------:R-:W-:-:S03]  /*5310*/  ISETP.GT.AND P2, PT, R3, RZ, P5 ;  /* 0x000000ff0300720c */ /* 0x000fc60002f44270 */
[----:B------:R-:W-:Y:S01]  /*5320*/  @P1 STG.E desc[UR40][R6.64+0x84], R41 ;  /* 0x0000842906001986 */ /* 0x000fe2000c101928 */
[C---:B------:R-:W-:Y:S01]  /*5330*/  ISETP.GT.AND P1, PT, R3.reuse, RZ, P4 ;  /* 0x000000ff0300720c */ /* 0x040fe20002724270 */
[----:B0-----:R-:W-:Y:S01]  /*5340*/  FMUL R5, R42, R19 ;  /* 0x000000132a057220 */ /* 0x001fe20000400000 */
[----:B------:R-:W-:-:S04]  /*5350*/  ISETP.GT.AND P4, PT, R3, 0x8, P4 ;  /* 0x000000080300780c */ /* 0x000fc80002784270 */
[----:B------:R0:W-:Y:S01]  /*5360*/  @P0 STG.E desc[UR40][R8.64+0x80], R5 ;  /* 0x0000800508000986 */ /* 0x0001e2000c101928 */
[----:B-1----:R-:W-:Y:S01]  /*5370*/  FMUL R11, R44, R19 ;  /* 0x000000132c0b7220 */ /* 0x002fe20000400000 */
[C---:B------:R-:W-:Y:S02]  /*5380*/  ISETP.GT.AND P0, PT, R3.reuse, 0x8, P5 ;  /* 0x000000080300780c */ /* 0x040fe40002f04270 */
[----:B------:R-:W-:Y:S01]  /*5390*/  @P3 STG.E desc[UR40][R8.64+0x84], R43 ;  /* 0x0000842b08003986 */ /* 0x000fe2000c101928 */
[C---:B------:R-:W-:Y:S02]  /*53a0*/  ISETP.GT.AND P5, PT, R4.reuse, 0x30, PT ;  /* 0x000000300400780c */ /* 0x040fe40003fa4270 */
        /* <DEDUP_REMOVED lines=21> */
[----:B------:R-:W-:Y:S02]  /*5500*/  ISETP.GT.AND P0, PT, R3, 0x8, P5 ;  /* 0x000000080300780c */ /* 0x000fe40002f04270 */
[----:B------:R-:W-:Y:S01]  /*5510*/  @P3 STG.E desc[UR40][R8.64+0xc4], R51 ;  /* 0x0000c43308003986 */ /* 0x000fe2000c101928 */
[----:B------:R-:W-:-:S03]  /*5520*/  ISETP.GT.AND P5, PT, R4, 0x40, PT ;  /* 0x000000400400780c */ /* 0x000fc60003fa4270 */
[----:B------:R1:W-:Y:S01]  /*5530*/  @P2 STG.E desc[UR40][R6.64+0xe0], R11 ;  /* 0x0000e00b06002986 */ /* 0x0003e2000c101928 */
[----:B------:R-:W-:-:S03]  /*5540*/  ISETP.GT.AND P3, PT, R3, RZ, P5 ;  /* 0x000000ff0300720c */ /* 0x000fc60002f64270 */
[----:B------:R-:W-:Y:S01]  /*5550*/  @P1 STG.E desc[UR40][R6.64+0xe4], R53 ;  /* 0x0000e43506001986 */ /* 0x000fe2000c101928 */
[----:B------:R-:W-:Y:S01]  /*5560*/  ISETP.GT.AND P1, PT, R4, 0x41, PT ;  /* 0x000000410400780c */ /* 0x000fe20003f24270 */
[----:B0-----:R-:W-:-:S03]  /*5570*/  FMUL R5, R54, R19 ;  /* 0x0000001336057220 */ /* 0x001fc60000400000 */
[C---:B------:R-:W-:Y:S02]  /*5580*/  ISETP.GT.AND P2, PT, R3.reuse, RZ, P1 ;  /* 0x000000ff0300720c */ /* 0x040fe40000f44270 */
[----:B------:R0:W-:Y:S01]  /*5590*/  @P0 STG.E desc[UR40][R8.64+0xe0], R5 ;  /* 0x0000e00508000986 */ /* 0x0001e2000c101928 */
[-C--:B-1----:R-:W-:Y:S01]  /*55a0*/  FMUL R11, R56, R19.reuse ;  /* 0x00000013380b7220 */ /* 0x082fe20000400000 */
[C---:B------:R-:W-:Y:S02]  /*55b0*/  ISETP.GT.AND P0, PT, R3.reuse, 0x8, P5 ;  /* 0x000000080300780c */ /* 0x040fe40002f04270 */
[----:B------:R-:W-:Y:S01]  /*55c0*/  @P4 STG.E desc[UR40][R8.64+0xe4], R55 ;  /* 0x0000e43708004986 */ /* 0x000fe2000c101928 */
[C---:B------:R-:W-:Y:S02]  /*55d0*/  ISETP.GT.AND P1, PT, R3.reuse, 0x8, P1 ;  /* 0x000000080300780c */ /* 0x040fe40000f24270 */
[C---:B------:R-:W-:Y:S01]  /*55e0*/  ISETP.GT.AND P5, PT, R4.reuse, 0x48, PT ;  /* 0x000000480400780c */ /* 0x040fe20003fa4270 */
[----:B------:R1:W-:Y:S03]  /*55f0*/  @P3 STG.E desc[UR40][R6.64+0x100], R11 ;  /* 0x0001000b06003986 */ /* 0x0003e6000c101928 */
[----:B------:R-:W-:Y:S01]  /*5600*/  ISETP.GT.AND P4, PT, R3, RZ, P5 ;  /* 0x000000ff0300720c */ /* 0x000fe20002f84270 */
[----:B------:R-:W-:Y:S01]  /*5610*/  @P2 STG.E desc[UR40][R6.64+0x104], R57 ;  /* 0x0001043906002986 */ /* 0x000fe2000c101928 */
[----:B------:R-:W-:Y:S01]  /*5620*/  ISETP.GT.AND P2, PT, R4, 0x49, PT ;  /* 0x000000490400780c */ /* 0x000fe20003f44270 */
[----:B0-----:R-:W-:-:S03]  /*5630*/  FMUL R5, R58, R19 ;  /* 0x000000133a057220 */ /* 0x001fc60000400000 */
[C---:B------:R-:W-:Y:S02]  /*5640*/  ISETP.GT.AND P3, PT, R3.reuse, RZ, P2 ;  /* 0x000000ff0300720c */ /* 0x040fe40001764270 */
[----:B------:R0:W-:Y:S01]  /*5650*/  @P0 STG.E desc[UR40][R8.64+0x100], R5 ;  /* 0x0001000508000986 */ /* 0x0001e2000c101928 */
[----:B-1----:R-:W-:Y:S01]  /*5660*/  FMUL R11, R60, R19 ;  /* 0x000000133c0b7220 */ /* 0x002fe20000400000 */
[C---:B------:R-:W-:Y:S02]  /*5670*/  ISETP.GT.AND P2, PT, R3.reuse, 0x8, P2 ;  /* 0x000000080300780c */ /* 0x040fe40001744270 */
[----:B------:R-:W-:Y:S01]  /*5680*/  @P1 STG.E desc[UR40][R8.64+0x104], R59 ;  /* 0x0001043b08001986 */ /* 0x000fe2000c101928 */
[----:B------:R-:W-:Y:S02]  /*5690*/  ISETP.GT.AND P1, PT, R3, 0x8, P5 ;  /* 0x000000080300780c */ /* 0x000fe40002f24270 */
[C---:B------:R-:W-:Y:S01]  /*56a0*/  ISETP.GT.AND P5, PT, R4.reuse, 0x50, PT ;  /* 0x000000500400780c */ /* 0x040fe20003fa4270 */
[----:B------:R1:W-:Y:S01]  /*56b0*/  @P4 STG.E desc[UR40][R6.64+0x120], R11 ;  /* 0x0001200b06004986 */ /* 0x0003e2000c101928 */
[----:B------:R-:W-:-:S03]  /*56c0*/  ISETP.GT.AND P0, PT, R4, 0x51, PT ;  /* 0x000000510400780c */ /* 0x000fc60003f04270 */
[----:B------:R-:W-:Y:S01]  /*56d0*/  @P3 STG.E desc[UR40][R6.64+0x124], R61 ;  /* 0x0001243d06003986 */ /* 0x000fe2000c101928 */
[C---:B------:R-:W-:Y:S01]  /*56e0*/  ISETP.GT.AND P3, PT, R3.reuse, RZ, P5 ;  /* 0x000000ff0300720c */ /* 0x040fe20002f64270 */
[-C--:B0-----:R-:W-:Y:S01]  /*56f0*/  FMUL R5, R62, R19.reuse ;  /* 0x000000133e057220 */ /* 0x081fe20000400000 */
[C---:B------:R-:W-:Y:S02]  /*5700*/  ISETP.GT.AND P4, PT, R3.reuse, RZ, P0 ;  /* 0x000000ff0300720c */ /* 0x040fe40000784270 */
[C---:B------:R-:W-:Y:S02]  /*5710*/  ISETP.GT.AND P0, PT, R3.reuse, 0x8, P0 ;  /* 0x000000080300780c */ /* 0x040fe40000704270 */
[----:B------:R0:W-:Y:S01]  /*5720*/  @P1 STG.E desc[UR40][R8.64+0x120], R5 ;  /* 0x0001200508001986 */ /* 0x0001e2000c101928 */
[----:B------:R-:W-:Y:S01]  /*5730*/  ISETP.GT.AND P1, PT, R3, 0x8, P5 ;  /* 0x000000080300780c */ /* 0x000fe20002f24270 */
[----:B-1----:R-:W-:Y:S02]  /*5740*/  FMUL R11, R64, R19 ;  /* 0x00000013400b7220 */ /* 0x002fe40000400000 */
[----:B------:R-:W-:Y:S01]  /*5750*/  @P2 STG.E desc[UR40][R8.64+0x124], R63 ;  /* 0x0001243f08002986 */ /* 0x000fe2000c101928 */
[----:B------:R-:W-:-:S03]  /*5760*/  ISETP.GT.AND P2, PT, R4, 0x58, PT ;  /* 0x000000580400780c */ /* 0x000fc60003f44270 */
[----:B------:R1:W-:Y:S01]  /*5770*/  @P3 STG.E desc[UR40][R6.64+0x140], R11 ;  /* 0x0001400b06003986 */ /* 0x0003e2000c101928 */
[C---:B------:R-:W-:Y:S02]  /*5780*/  ISETP.GT.AND P5, PT, R3.reuse, RZ, P2 ;  /* 0x000000ff0300720c */ /* 0x040fe400017a4270 */
[----:B------:R-:W-:Y:S01]  /*5790*/  ISETP.GT.AND P3, PT, R4, 0x59, PT ;  /* 0x000000590400780c */ /* 0x000fe20003f64270 */
[-C--:B0-----:R-:W-:Y:S01]  /*57a0*/  FMUL R5, R66, R19.reuse ;  /* 0x0000001342057220 */ /* 0x081fe20000400000 */
[----:B------:R-:W-:Y:S01]  /*57b0*/  @P4 STG.E desc[UR40][R6.64+0x144], R65 ;  /* 0x0001444106004986 */ /* 0x000fe2000c101928 */
[C---:B------:R-:W-:Y:S02]  /*57c0*/  ISETP.GT.AND P2, PT, R3.reuse, 0x8, P2 ;  /* 0x000000080300780c */ /* 0x040fe40001744270 */
[C---:B------:R-:W-:Y:S01]  /*57d0*/  ISETP.GT.AND P4, PT, R3.reuse, RZ, P3 ;  /* 0x000000ff0300720c */ /* 0x040fe20001f84270 */
[----:B------:R0:W-:Y:S01]  /*57e0*/  @P1 STG.E desc[UR40][R8.64+0x140], R5 ;  /* 0x0001400508001986 */ /* 0x0001e2000c101928 */
[----:B------:R-:W-:Y:S01]  /*57f0*/  ISETP.GT.AND P3, PT, R3, 0x8, P3 ;  /* 0x000000080300780c */ /* 0x000fe20001f64270 */
[----:B-1----:R-:W-:-:S02]  /*5800*/  FMUL R11, R68, R19 ;  /* 0x00000013440b7220 */ /* 0x002fc40000400000 */
[----:B------:R-:W-:Y:S01]  /*5810*/  @P0 STG.E desc[UR40][R8.64+0x144], R67 ;  /* 0x0001444308000986 */ /* 0x000fe2000c101928 */
[C---:B------:R-:W-:Y:S02]  /*5820*/  ISETP.GT.AND P0, PT, R4.reuse, 0x60, PT ;  /* 0x000000600400780c */ /* 0x040fe40003f04270 */
[----:B------:R-:W-:Y:S01]  /*5830*/  ISETP.GT.AND P1, PT, R4, 0x61, PT ;  /* 0x000000610400780c */ /* 0x000fe20003f24270 */
[----:B------:R1:W-:Y:S01]  /*5840*/  @P5 STG.E desc[UR40][R6.64+0x160], R11 ;  /* 0x0001600b06005986 */ /* 0x0003e2000c101928 */
[C---:B------:R-:W-:Y:S02]  /*5850*/  ISETP.GT.AND P5, PT, R3.reuse, RZ, P0 ;  /* 0x000000ff0300720c */ /* 0x040fe400007a4270 */
[C---:B------:R-:W-:Y:S01]  /*5860*/  ISETP.GT.AND P0, PT, R3.reuse, 0x8, P0 ;  /* 0x000000080300780c */ /* 0x040fe20000704270 */
[----:B0-----:R-:W-:Y:S01]  /*5870*/  FMUL R5, R70, R19 ;  /* 0x0000001346057220 */ /* 0x001fe20000400000 */
[----:B------:R-:W-:Y:S01]  /*5880*/  @P4 STG.E desc[UR40][R6.64+0x164], R69 ;  /* 0x0001644506004986 */ /* 0x000fe2000c101928 */
[----:B------:R-:W-:-:S02]  /*5890*/  ISETP.GT.AND P4, PT, R3, RZ, P1 ;  /* 0x000000ff0300720c */ /* 0x000fc40000f84270 */
[----:B------:R-:W-:Y:S01]  /*58a0*/  ISETP.GT.AND P1, PT, R3, 0x8, P1 ;  /* 0x000000080300780c */ /* 0x000fe20000f24270 */
[----:B------:R0:W-:Y:S01]  /*58b0*/  @P2 STG.E desc[UR40][R8.64+0x160], R5 ;  /* 0x0001600508002986 */ /* 0x0001e2000c101928 */
[----:B------:R-:W-:Y:S01]  /*58c0*/  ISETP.GT.AND P2, PT, R4, 0x68, PT ;  /* 0x000000680400780c */ /* 0x000fe20003f44270 */
[----:B-1----:R-:W-:Y:S02]  /*58d0*/  FMUL R11, R72, R19 ;  /* 0x00000013480b7220 */ /* 0x002fe40000400000 */
[----:B------:R-:W-:Y:S01]  /*58e0*/  @P3 STG.E desc[UR40][R8.64+0x164], R71 ;  /* 0x0001644708003986 */ /* 0x000fe2000c101928 */
[----:B------:R-:W-:-:S03]  /*58f0*/  ISETP.GT.AND P3, PT, R4, 0x69, PT ;  /* 0x000000690400780c */ /* 0x000fc60003f64270 */
[----:B------:R1:W-:Y:S01]  /*5900*/  @P5 STG.E desc[UR40][R6.64+0x180], R11 ;  /* 0x0001800b06005986 */ /* 0x0003e2000c101928 */
[C---:B------:R-:W-:Y:S02]  /*5910*/  ISETP.GT.AND P5, PT, R3.reuse, RZ, P2 ;  /* 0x000000ff0300720c */ /* 0x040fe400017a4270 */
[C---:B------:R-:W-:Y:S01]  /*5920*/  ISETP.GT.AND P2, PT, R3.reuse, 0x8, P2 ;  /* 0x000000080300780c */ /* 0x040fe20001744270 */
[-C--:B0-----:R-:W-:Y:S01]  /*5930*/  FMUL R5, R74, R19.reuse ;  /* 0x000000134a057220 */ /* 0x081fe20000400000 */
[----:B------:R-:W-:Y:S01]  /*5940*/  @P4 STG.E desc[UR40][R6.64+0x184], R73 ;  /* 0x0001844906004986 */ /* 0x000fe2000c101928 */
[C---:B------:R-:W-:Y:S02]  /*5950*/  ISETP.GT.AND P4, PT, R3.reuse, RZ, P3 ;  /* 0x000000ff0300720c */ /* 0x040fe40001f84270 */
[----:B------:R-:W-:Y:S01]  /*5960*/  ISETP.GT.AND P3, PT, R3, 0x8, P3 ;  /* 0x000000080300780c */ /* 0x000fe20001f64270 */
[----:B------:R0:W-:Y:S01]  /*5970*/  @P0 STG.E desc[UR40][R8.64+0x180], R5 ;  /* 0x0001800508000986 */ /* 0x0001e2000c101928 */
[----:B------:R-:W-:Y:S01]  /*5980*/  ISETP.GT.AND P0, PT, R4, 0x70, PT ;  /* 0x000000700400780c */ /* 0x000fe20003f04270 */
[----:B-1----:R-:W-:-:S02]  /*5990*/  FMUL R11, R76, R19 ;  /* 0x000000134c0b7220 */ /* 0x002fc40000400000 */
[----:B------:R-:W-:Y:S01]  /*59a0*/  @P1 STG.E desc[UR40][R8.64+0x184], R75 ;  /* 0x0001844b08001986 */ /* 0x000fe2000c101928 */
[----:B------:R-:W-:-:S03]  /*59b0*/  ISETP.GT.AND P1, PT, R4, 0x71, PT ;  /* 0x000000710400780c */ /* 0x000fc60003f24270 */
[----:B------:R1:W-:Y:S01]  /*59c0*/  @P5 STG.E desc[UR40][R6.64+0x1a0], R11 ;  /* 0x0001a00b06005986 */ /* 0x0003e2000c101928 */
[C---:B------:R-:W-:Y:S02]  /*59d0*/  ISETP.GT.AND P5, PT, R3.reuse, RZ, P0 ;  /* 0x000000ff0300720c */ /* 0x040fe400007a4270 */
[C---:B------:R-:W-:Y:S01]  /*59e0*/  ISETP.GT.AND P0, PT, R3.reuse, 0x8, P0 ;  /* 0x000000080300780c */ /* 0x040fe20000704270 */
[----:B------:R-:W-:Y:S01]  /*59f0*/  @P4 STG.E desc[UR40][R6.64+0x1a4], R77 ;  /* 0x0001a44d06004986 */ /* 0x000fe2000c101928 */
[-C--:B0-----:R-:W-:Y:S01]  /*5a00*/  FMUL R5, R78, R19.reuse ;  /* 0x000000134e057220 */ /* 0x081fe20000400000 */
[C---:B------:R-:W-:Y:S02]  /*5a10*/  ISETP.GT.AND P4, PT, R3.reuse, RZ, P1 ;  /* 0x000000ff0300720c */ /* 0x040fe40000f84270 */
[----:B------:R-:W-:Y:S02]  /*5a20*/  ISETP.GT.AND P1, PT, R3, 0x8, P1 ;  /* 0x000000080300780c */ /* 0x000fe40000f24270 */
[----:B------:R0:W-:Y:S01]  /*5a30*/  @P2 STG.E desc[UR40][R8.64+0x1a0], R5 ;  /* 0x0001a00508002986 */ /* 0x0001e2000c101928 */
[----:B------:R-:W-:Y:S01]  /*5a40*/  ISETP.GT.AND P2, PT, R4, 0x78, PT ;  /* 0x000000780400780c */ /* 0x000fe20003f44270 */
[----:B-1----:R-:W-:-:S02]  /*5a50*/  FMUL R11, R80, R19 ;  /* 0x00000013500b7220 */ /* 0x002fc40000400000 */
[----:B------:R-:W-:Y:S01]  /*5a60*/  @P3 STG.E desc[UR40][R8.64+0x1a4], R79 ;  /* 0x0001a44f08003986 */ /* 0x000fe2000c101928 */
[----:B------:R-:W-:Y:S01]  /*5a70*/  ISETP.GT.AND P3, PT, R4, 0x79, PT ;  /* 0x000000790400780c */ /* 0x000fe20003f64270 */
[----:B------:R-:W-:Y:S02]  /*5a80*/  @P5 IMAD.MOV.U32 R4, RZ, RZ, R6 ;  /* 0x000000ffff045224 */ /* 0x000fe400078e0006 */
[----:B0-----:R-:W-:-:S05]  /*5a90*/  @P5 IMAD.MOV.U32 R5, RZ, RZ, R7 ;  /* 0x000000ffff055224 */ /* 0x001fca00078e0007 */
[----:B------:R0:W-:Y:S01]  /*5aa0*/  @P5 STG.E desc[UR40][R4.64+0x1c0], R11 ;  /* 0x0001c00b04005986 */ /* 0x0001e2000c101928 */
[C---:B------:R-:W-:Y:S02]  /*5ab0*/  ISETP.GT.AND P5, PT, R3.reuse, RZ, P3 ;  /* 0x000000ff0300720c */ /* 0x040fe40001fa4270 */
[----:B------:R-:W-:Y:S01]  /*5ac0*/  ISETP.GT.AND P3, PT, R3, 0x8, P3 ;  /* 0x000000080300780c */ /* 0x000fe20001f64270 */
[----:B0-----:R-:W-:Y:S02]  /*5ad0*/  @P4 IMAD.MOV.U32 R4, RZ, RZ, R6 ;  /* 0x000000ffff044224 */ /* 0x001fe400078e0006 */
[----:B------:R-:W-:Y:S01]  /*5ae0*/  FMUL R11, R84, R19 ;  /* 0x00000013540b7220 */ /* 0x000fe20000400000 */
[----:B------:R-:W-:-:S05]  /*5af0*/  @P4 IMAD.MOV.U32 R5, RZ, RZ, R7 ;  /* 0x000000ffff054224 */ /* 0x000fca00078e0007 */
[----:B------:R0:W-:Y:S01]  /*5b00*/  @P4 STG.E desc[UR40][R4.64+0x1c4], R81 ;  /* 0x0001c45104004986 */ /* 0x0001e2000c101928 */
[C---:B------:R-:W-:Y:S02]  /*5b10*/  ISETP.GT.AND P4, PT, R3.reuse, RZ, P2 ;  /* 0x000000ff0300720c */ /* 0x040fe40001784270 */
[----:B------:R-:W-:Y:S01]  /*5b20*/  ISETP.GT.AND P2, PT, R3, 0x8, P2 ;  /* 0x000000080300780c */ /* 0x000fe20001744270 */
[----:B------:R-:W-:Y:S01]  /*5b30*/  FMUL R3, R82, R19 ;  /* 0x0000001352037220 */ /* 0x000fe20000400000 */
[----:B0-----:R-:W-:Y:S02]  /*5b40*/  @P0 IMAD.MOV.U32 R4, RZ, RZ, R8 ;  /* 0x000000ffff040224 */ /* 0x001fe400078e0008 */
[----:B------:R-:W-:-:S05]  /*5b50*/  @P0 IMAD.MOV.U32 R5, RZ, RZ, R9 ;  /* 0x000000ffff050224 */ /* 0x000fca00078e0009 */
[----:B------:R0:W-:Y:S02]  /*5b60*/  @P0 STG.E desc[UR40][R4.64+0x1c0], R3 ;  /* 0x0001c00304000986 */ /* 0x0001e4000c101928 */
[----:B0-----:R-:W-:Y:S02]  /*5b70*/  @P1 IMAD.MOV.U32 R4, RZ, RZ, R8 ;  /* 0x000000ffff041224 */ /* 0x001fe400078e0008 */
[----:B------:R-:W-:-:S05]  /*5b80*/  @P1 IMAD.MOV.U32 R5, RZ, RZ, R9 ;  /* 0x000000ffff051224 */ /* 0x000fca00078e0009 */
[----:B------:R0:W-:Y:S02]  /*5b90*/  @P1 STG.E desc[UR40][R4.64+0x1c4], R83 ;  /* 0x0001c45304001986 */ /* 0x0001e4000c101928 */
[----:B0-----:R-:W-:Y:S02]  /*5ba0*/  @P4 IMAD.MOV.U32 R4, RZ, RZ, R6 ;  /* 0x000000ffff044224 */ /* 0x001fe400078e0006 */
[----:B------:R-:W-:-:S05]  /*5bb0*/  @P4 IMAD.MOV.U32 R5, RZ, RZ, R7 ;  /* 0x000000ffff054224 */ /* 0x000fca00078e0007 */
[----:B------:R0:W-:Y:S04]  /*5bc0*/  @P4 STG.E desc[UR40][R4.64+0x1e0], R11 ;  /* 0x0001e00b04004986 */ /* 0x0001e8000c101928 */
[----:B------:R4:W-:Y:S01]  /*5bd0*/  @P5 STG.E desc[UR40][R6.64+0x1e4], R85 ;  /* 0x0001e45506005986 */ /* 0x0009e2000c101928 */
[----:B0-----:R-:W-:Y:S02]  /*5be0*/  @P2 IMAD.MOV.U32 R4, RZ, RZ, R8 ;  /* 0x000000ffff042224 */ /* 0x001fe400078e0008 */
[----:B------:R-:W-:-:S05]  /*5bf0*/  @P2 IMAD.MOV.U32 R5, RZ, RZ, R9 ;  /* 0x000000ffff052224 */ /* 0x000fca00078e0009 */
[----:B------:R4:W-:Y:S04]  /*5c00*/  @P2 STG.E desc[UR40][R4.64+0x1e0], R13 ;  /* 0x0001e00d04002986 */ /* 0x0009e8000c101928 */
[----:B------:R4:W-:Y:S02]  /*5c10*/  @P3 STG.E desc[UR40][R8.64+0x1e4], R87 ;  /* 0x0001e45708003986 */ /* 0x0009e4000c101928 */
.L_x_154:
[----:B------:R-:W-:Y:S05]  /*5c20*/  BSYNC B0 ;  /* 0x0000000000007941 */ /* 0x000fea0003800000 */
.L_x_28:
[----:B------:R-:W-:Y:S01]  /*5c30*/  IADD3 R16, P0, R16, UR38, RZ ;  /* 0x0000002610107c10 */ /* 0x000fe2000ff1e0ff */
[----:B------:R-:W-:Y:S01]  /*5c40*/  ULDC.64 UR4, c[0x0][0x650] ;  /* 0x0001940000047ab9 */ /* 0x000fe20000000a00 */
[----:B------:R-:W-:Y:S01]  /*5c50*/  PRMT R3, RZ, 0x7610, R3 ;  /* 0x00007610ff037816 */ /* 0x000fe20000000003 */
[----:B------:R-:W-:Y:S01]  /*5c60*/  IMAD.MOV.U32 R99, RZ, RZ, -0x1 ;  /* 0xffffffffff637424 */ /* 0x000fe200078e00ff */
[----:B------:R-:W-:Y:S02]  /*5c70*/  IADD3.X R17, R17, UR37, RZ, P0, !PT ;  /* 0x0000002511117c10 */ /* 0x000fe400087fe4ff */
[----:B------:R-:W-:Y:S02]  /*5c80*/  ISETP.GE.U32.AND P0, PT, R16, UR4, PT ;  /* 0x0000000410007c0c */ /* 0x000fe4000bf06070 */
[----:B------:R-:W-:Y:S02]  /*5c90*/  MOV R100, 0xffffffff ;  /* 0xffffffff00647802 */ /* 0x000fe40000000f00 */
[----:B------:R-:W-:-:S13]  /*5ca0*/  ISETP.GE.U32.AND.EX P0, PT, R17, UR5, PT, P0 ;  /* 0x0000000511007c0c */ /* 0x000fda000bf06100 */
[----:B------:R-:W-:Y:S05]  /*5cb0*/  @P0 BRA `(.L_x_155) ;  /* 0x00000004004c0947 */ /* 0x000fea0003800000 */
[----:B--2---:R-:W2:Y:S01]  /*5cc0*/  LDC.64 R10, c[0x0][0x628] ;  /* 0x00018a00ff0a7b82 */ /* 0x004ea20000000a00 */
[----:B0--3--:R-:W0:Y:S01]  /*5cd0*/  S2R R12, SR_CTAID.X ;  /* 0x00000000000c7919 */ /* 0x009e220000002500 */
[----:B-1--4-:R-:W-:Y:S02]  /*5ce0*/  IMAD.MOV.U32 R8, RZ, RZ, R16 ;  /* 0x000000ffff087224 */ /* 0x012fe400078e0010 */
[----:B------:R-:W-:Y:S01]  /*5cf0*/  IMAD.MOV.U32 R9, RZ, RZ, R17 ;  /* 0x000000ffff097224 */ /* 0x000fe200078e0011 */
[----:B------:R-:W1:Y:S03]  /*5d00*/  S2R R20, SR_CTAID.Y ;  /* 0x0000000000147919 */ /* 0x000e660000002600 */
[----:B------:R-:W3:Y:S08]  /*5d10*/  LDC R0, c[0x0][0x630] ;  /* 0x00018c00ff007b82 */ /* 0x000ef00000000800 */
[----:B------:R-:W4:Y:S01]  /*5d20*/  LDC.64 R14, c[0x0][0x620] ;  /* 0x00018800ff0e7b82 */ /* 0x000f220000000a00 */
[----:B--2---:R-:W-:-:S04]  /*5d30*/  ISETP.NE.U32.AND P0, PT, R10, RZ, PT ;  /* 0x000000ff0a00720c */ /* 0x004fc80003f05070 */
[----:B------:R-:W-:-:S13]  /*5d40*/  ISETP.NE.AND.EX P0, PT, R11, RZ, PT, P0 ;  /* 0x000000ff0b00720c */ /* 0x000fda0003f05300 */
[----:B01-34-:R-:W-:Y:S05]  /*5d50*/  @!P0 BRA `(.L_x_156) ;  /* 0x0000000000288947 */ /* 0x01bfea0003800000 */
        /* <DEDUP_REMOVED lines=10> */
.L_x_156:
[-CC-:B------:R-:W-:Y:S01]  /*5e00*/  SHF.R.U64 R99, R8, R0.reuse, R9.reuse ;  /* 0x0000000008637219 */ /* 0x180fe20000001209 */
[----:B------:R-:W0:Y:S01]  /*5e10*/  LDC.64 R26, c[0x0][0x640] ;  /* 0x00019000ff1a7b82 */ /* 0x000e220000000a00 */
[----:B------:R-:W-:Y:S01]  /*5e20*/  SHF.R.U32.HI R0, RZ, R0, R9 ;  /* 0x00000000ff007219 */ /* 0x000fe20000011609 */
[----:B------:R-:W-:Y:S01]  /*5e30*/  ULDC UR4, c[0x0][0x150] ;  /* 0x0000540000047ab9 */ /* 0x000fe20000000800 */
[----:B------:R-:W-:Y:S02]  /*5e40*/  IADD3 R3, P0, RZ, -R99, RZ ;  /* 0x80000063ff037210 */ /* 0x000fe40007f1e0ff */
[----:B------:R-:W-:-:S03]  /*5e50*/  I2FP.F32.U32 R7, R12 ;  /* 0x0000000c00077245 */ /* 0x000fc60000201000 */
[----:B------:R-:W1:Y:S01]  /*5e60*/  LDC R6, c[0x0][0x618] ;  /* 0x00018600ff067b82 */ /* 0x000e620000000800 */
[----:B------:R-:W-:Y:S02]  /*5e70*/  IMAD.X R5, RZ, RZ, ~R0, P0 ;  /* 0x000000ffff057224 */ /* 0x000fe400000e0e00 */
[----:B------:R-:W-:Y:S01]  /*5e80*/  FMUL R7, R7, UR4 ;  /* 0x0000000407077c20 */ /* 0x000fe20008400000 */
[----:B------:R-:W-:Y:S01]  /*5e90*/  ULDC UR4, c[0x0][0x154] ;  /* 0x0000550000047ab9 */ /* 0x000fe20000000800 */
[-C--:B------:R-:W-:Y:S02]  /*5ea0*/  IMAD R0, R5, R14.reuse, RZ ;  /* 0x0000000e05007224 */ /* 0x080fe400078e02ff */
[C---:B------:R-:W-:Y:S01]  /*5eb0*/  IMAD.WIDE.U32 R4, R3.reuse, R14, R16 ;  /* 0x0000000e03047225 */ /* 0x040fe200078e0010 */
[----:B------:R-:W2:Y:S01]  /*5ec0*/  LDC R8, c[0x0][0x608] ;  /* 0x00018200ff087b82 */ /* 0x000ea20000000800 */
[----:B------:R-:W3:Y:S02]  /*5ed0*/  F2I.U32.TRUNC.NTZ R7, R7 ;  /* 0x0000000700077305 */ /* 0x000ee4000020f000 */
[----:B------:R-:W-:Y:S01]  /*5ee0*/  IMAD R3, R3, R15, R0 ;  /* 0x0000000f03037224 */ /* 0x000fe200078e0200 */
[----:B------:R-:W-:-:S03]  /*5ef0*/  I2FP.F32.U32 R0, R20 ;  /* 0x0000001400007245 */ /* 0x000fc60000201000 */
[----:B------:R-:W-:Y:S01]  /*5f00*/  IMAD.IADD R3, R5, 0x1, R3 ;  /* 0x0000000105037824 */ /* 0x000fe200078e0203 */
[----:B------:R-:W4:Y:S01]  /*5f10*/  LDC R11, c[0x0][0x658] ;  /* 0x00019600ff0b7b82 */ /* 0x000f220000000800 */
[----:B0-----:R-:W-:-:S04]  /*5f20*/  ISETP.NE.U32.AND P0, PT, R26, RZ, PT ;  /* 0x000000ff1a00720c */ /* 0x001fc80003f05070 */
[----:B------:R-:W-:-:S03]  /*5f30*/  ISETP.NE.AND.EX P0, PT, R27, RZ, PT, P0 ;  /* 0x000000ff1b00720c */ /* 0x000fc60003f05300 */
[----:B------:R-:W0:Y:S01]  /*5f40*/  LDC R9, c[0x0][0x144] ;  /* 0x00005100ff097b82 */ /* 0x000e220000000800 */
[-C--:B-1----:R-:W-:Y:S01]  /*5f50*/  SHF.R.U64 R10, R4, R6.reuse, R3 ;  /* 0x00000006040a7219 */ /* 0x082fe20000001203 */
[----:B---3--:R-:W-:Y:S01]  /*5f60*/  IMAD.MOV R7, RZ, RZ, -R7 ;  /* 0x000000ffff077224 */ /* 0x008fe200078e0a07 */
[----:B------:R-:W-:Y:S01]  /*5f70*/  SHF.R.U32.HI R3, RZ, R6, R3 ;  /* 0x00000006ff037219 */ /* 0x000fe20000011603 */
[----:B------:R-:W-:-:S04]  /*5f80*/  FMUL R6, R0, UR4 ;  /* 0x0000000400067c20 */ /* 0x000fc80008400000 */
[----:B------:R-:W1:Y:S01]  /*5f90*/  LDC R21, c[0x0][0x148] ;  /* 0x00005200ff157b82 */ /* 0x000e620000000800 */
[----:B------:R3:W0:Y:S01]  /*5fa0*/  F2I.U32.TRUNC.NTZ R14, R6 ;  /* 0x00000006000e7305 */ /* 0x000622000020f000 */
[-CC-:B--2---:R-:W-:Y:S02]  /*5fb0*/  SHF.R.U64 R13, R10, R8.reuse, R3.reuse ;  /* 0x000000080a0d7219 */ /* 0x184fe40000001203 */
[----:B------:R-:W-:-:S04]  /*5fc0*/  SHF.R.U32.HI R0, RZ, R8, R3 ;  /* 0x00000008ff007219 */ /* 0x000fc80000011603 */
[----:B------:R-:W2:Y:S01]  /*5fd0*/  LDC R24, c[0x0][0x648] ;  /* 0x00019200ff187b82 */ /* 0x000ea20000000800 */
[-CC-:B----4-:R-:W-:Y:S02]  /*5fe0*/  SHF.R.U64 R15, R13, R11.reuse, R0.reuse ;  /* 0x0000000b0d0f7219 */ /* 0x190fe40000001200 */
[----:B------:R-:W-:-:S03]  /*5ff0*/  SHF.R.U32.HI R5, RZ, R11, R0 ;  /* 0x0000000bff057219 */ /* 0x000fc60000011600 */
[----:B------:R-:W-:Y:S02]  /*6000*/  IMAD.MOV.U32 R4, RZ, RZ, R15 ;  /* 0x000000ffff047224 */ /* 0x000fe400078e000f */
[----:B------:R-:W4:Y:S01]  /*6010*/  LDC R28, c[0x0][0x638] ;  /* 0x00018e00ff1c7b82 */ /* 0x000f220000000800 */
[----:B0-----:R-:W-:-:S07]  /*6020*/  IMAD R25, R9, R7, R12 ;  /* 0x0000000709197224 */ /* 0x001fce00078e020c */
[----:B------:R-:W0:Y:S08]  /*6030*/  LDC R29, c[0x0][0x610] ;  /* 0x00018400ff1d7b82 */ /* 0x000e300000000800 */
[----:B------:R-:W0:Y:S01]  /*6040*/  LDC R30, c[0x0][0x600] ;  /* 0x00018000ff1e7b82 */ /* 0x000e220000000800 */
[----:B-123--:R-:W-:Y:S05]  /*6050*/  @!P0 BRA `(.L_x_157) ;  /* 0x0000000000288947 */ /* 0x00efea0003800000 */
        /* <DEDUP_REMOVED lines=10> */
.L_x_157:
[----:B------:R-:W-:Y:S01]  /*6100*/  ISETP.NE.AND P0, PT, R2, 0x1, PT ;  /* 0x000000010200780c */ /* 0x000fe20003f05270 */
[----:B------:R-:W-:Y:S01]  /*6110*/  IMAD.MOV R14, RZ, RZ, -R14 ;  /* 0x000000ffff0e7224 */ /* 0x000fe200078e0a0e */
[----:B------:R-:W-:Y:S02]  /*6120*/  SHF.R.U64 R0, R4, R24, R5 ;  /* 0x0000001804007219 */ /* 0x000fe40000001205 */
[----:B------:R-:W-:Y:S02]  /*6130*/  LOP3.LUT R3, R13, R96, RZ, 0xc0, !PT ;  /* 0x000000600d037212 */ /* 0x000fe400078ec0ff */
[----:B------:R-:W-:Y:S01]  /*6140*/  LOP3.LUT R10, R10, R95, RZ, 0xc0, !PT ;  /* 0x0000005f0a0a7212 */ /* 0x000fe200078ec0ff */
[----:B------:R-:W-:Y:S02]  /*6150*/  IMAD.MOV R4, RZ, RZ, -R0 ;  /* 0x000000ffff047224 */ /* 0x000fe400078e0a00 */
[----:B------:R-:W-:Y:S02]  /*6160*/  IMAD R0, R90, R0, R3 ;  /* 0x000000005a007224 */ /* 0x000fe400078e0203 */
[----:B----4-:R-:W-:-:S02]  /*6170*/  IMAD R3, R4, R28, R15 ;  /* 0x0000001c04037224 */ /* 0x010fc400078e020f */
[----:B------:R-:W-:Y:S02]  /*6180*/  @P0 IMAD R25, R21, R14, R20 ;  /* 0x0000000e15190224 */ /* 0x000fe400078e0214 */
[----:B0-----:R-:W-:Y:S02]  /*6190*/  IMAD R5, R3, R30, R10 ;  /* 0x0000001e03057224 */ /* 0x001fe400078e020a */
[----:B------:R-:W-:Y:S02]  /*61a0*/  IMAD R0, R0, R29, R25 ;  /* 0x0000001d00007224 */ /* 0x000fe400078e0219 */
[----:B------:R-:W-:-:S03]  /*61b0*/  IMAD.MOV.U32 R4, RZ, RZ, 0x1 ;  /* 0x00000001ff047424 */ /* 0x000fc600078e00ff */
[----:B------:R-:W-:Y:S02]  /*61c0*/  SEL R100, R5, R0, !P0 ;  /* 0x0000000005647207 */ /* 0x000fe40004000000 */
[----:B------:R-:W-:Y:S02]  /*61d0*/  PRMT R3, R4, 0x7610, R3 ;  /* 0x0000761004037816 */ /* 0x000fe40000000003 */
[----:B------:R-:W-:-:S07]  /*61e0*/  SEL R0, R0, R5, !P0 ;  /* 0x0000000500007207 */ /* 0x000fce0004000000 */
.L_x_155:
[----:B------:R-:W-:Y:S01]  /*61f0*/  UIADD3 UR42, UR43, UR42, URZ ;  /* 0x0000002a2b2a7290 */ /* 0x000fe2000fffe03f */
[----:B------:R-:W-:Y:S01]  /*6200*/  LOP3.LUT P0, RZ, R3, 0xff, RZ, 0xc0, !PT ;  /* 0x000000ff03ff7812 */ /* 0x000fe2000780c0ff */
[----:B------:R-:W-:Y:S02]  /*6210*/  IMAD.MOV.U32 R101, RZ, RZ, R0 ;  /* 0x000000ffff657224 */ /* 0x000fe400078e0000 */
[----:B------:R-:W-:Y:S02]  /*6220*/  USHF.R.U32.HI UR4, URZ, 0x1, UR42 ;  /* 0x000000013f047899 */ /* 0x000fe4000801162a */
[----:B------:R-:W-:Y:S02]  /*6230*/  UISETP.GT.U32.AND UP1, UPT, UR42, 0x1, UPT ;  /* 0x000000012a00788c */ /* 0x000fe4000bf24070 */
[----:B------:R-:W-:Y:S02]  /*6240*/  ULOP3.LUT UR4, UR4, 0x1, URZ, 0xc0, !UPT ;  /* 0x0000000104047892 */ /* 0x000fe4000f8ec03f */
[----:B------:R-:W-:-:S02]  /*6250*/  UISETP.LT.U32.AND UP1, UPT, UR43, 0x2, UP1 ;  /* 0x000000022b00788c */ /* 0x000fc40008f21070 */
[----:B------:R-:W-:Y:S02]  /*6260*/  UISETP.NE.U32.AND UP0, UPT, UR4, 0x1, UPT ;  /* 0x000000010400788c */ /* 0x000fe4000bf05070 */
[----:B------:R-:W-:Y:S02]  /*6270*/  USEL UR5, URZ, 0x1, !UP1 ;  /* 0x000000013f057887 */ /* 0x000fe4000c800000 */
[----:B------:R-:W-:Y:S02]  /*6280*/  UISETP.GT.U32.AND UP0, UPT, UR43, 0x1, !UP0 ;  /* 0x000000012b00788c */ /* 0x000fe4000c704070 */
[----:B------:R-:W-:Y:S02]  /*6290*/  ULOP3.LUT UR42, UR42, 0x1, URZ, 0xc0, !UPT ;  /* 0x000000012a2a7892 */ /* 0x000fe4000f8ec03f */
[----:B------:R-:W-:-:S04]  /*62a0*/  USEL UR4, URZ, 0x1, !UP0 ;  /* 0x000000013f047887 */ /* 0x000fc8000c000000 */
[----:B------:R-:W-:Y:S01]  /*62b0*/  ULOP3.LUT UR36, UR4, UR36, UR5, 0x96, !UPT ;  /* 0x0000002404247292 */ /* 0x000fe2000f8e9605 */
[----:B------:R-:W-:Y:S11]  /*62c0*/  @P0 BRA `(.L_x_158) ;  /* 0xffffffac00ac0947 */ /* 0x000ff6000383ffff */
[----:B------:R-:W-:Y:S05]  /*62d0*/  EXIT ;  /* 0x000000000000794d */ /* 0x000fea0003800000 */
.L_x_3:
        /* <DEDUP_REMOVED lines=26> */
.L_x_160:
[--C-:B------:R-:W-:Y:S01]  /*6480*/  SHF.R.U64 R14, R12, R20, R13.reuse ;  /* 0x000000140c0e7219 */ /* 0x100fe2000000120d */
[----:B------:R-:W0:Y:S01]  /*6490*/  LDC R24, c[0x0][0x618] ;  /* 0x00018600ff187b82 */ /* 0x000e220000000800 */
[----:B------:R-:W-:Y:S01]  /*64a0*/  I2FP.F32.U32 R8, R6 ;  /* 0x0000000600087245 */ /* 0x000fe20000201000 */
[----:B------:R-:W-:Y:S01]  /*64b0*/  ULDC UR4, c[0x0][0x150] ;  /* 0x0000540000047ab9 */ /* 0x000fe20000000800 */
[----:B------:R-:W-:Y:S02]  /*64c0*/  SHF.R.U32.HI R7, RZ, R20, R13 ;  /* 0x00000014ff077219 */ /* 0x000fe4000001160d */
[----:B------:R-:W-:Y:S01]  /*64d0*/  IADD3 R11, P0, RZ, -R14, RZ ;  /* 0x8000000eff0b7210 */ /* 0x000fe20007f1e0ff */
[----:B------:R-:W-:Y:S01]  /*64e0*/  FMUL R13, R8, UR4 ;  /* 0x00000004080d7c20 */ /* 0x000fe20008400000 */
[----:B------:R-:W-:Y:S01]  /*64f0*/  ULDC UR4, c[0x0][0x154] ;  /* 0x0000550000047ab9 */ /* 0x000fe20000000800 */
[----:B------:R-:W1:Y:S02]  /*6500*/  LDC.64 R26, c[0x0][0x640] ;  /* 0x00019000ff1a7b82 */ /* 0x000e640000000a00 */
[----:B------:R-:W-:-:S02]  /*6510*/  IMAD.X R7, RZ, RZ, ~R7, P0 ;  /* 0x000000ffff077224 */ /* 0x000fc400000e0e07 */
[----:B------:R-:W2:Y:S01]  /*6520*/  F2I.U32.TRUNC.NTZ R13, R13 ;  /* 0x0000000d000d7305 */ /* 0x000ea2000020f000 */
[----:B------:R-:W-:-:S03]  /*6530*/  IMAD.WIDE.U32 R8, R11, R22, R16 ;  /* 0x000000160b087225 */ /* 0x000fc600078e0010 */
[----:B------:R-:W3:Y:S01]  /*6540*/  LDC R15, c[0x0][0x144] ;  /* 0x00005100ff0f7b82 */ /* 0x000ee20000000800 */
[----:B------:R-:W-:-:S04]  /*6550*/  IMAD R10, R7, R22, RZ ;  /* 0x00000016070a7224 */ /* 0x000fc800078e02ff */
[----:B------:R-:W-:Y:S01]  /*6560*/  IMAD R7, R11, R23, R10 ;  /* 0x000000170b077224 */ /* 0x000fe200078e020a */
[----:B------:R-:W-:Y:S02]  /*6570*/  MOV R10, 0xffffffff ;  /* 0xffffffff000a7802 */ /* 0x000fe40000000f00 */
[----:B------:R-:W4:Y:S01]  /*6580*/  LDC R20, c[0x0][0x608] ;  /* 0x00018200ff147b82 */ /* 0x000f220000000800 */
[----:B------:R-:W-:Y:S01]  /*6590*/  IMAD.IADD R7, R9, 0x1, R7 ;  /* 0x0000000109077824 */ /* 0x000fe200078e0207 */
[----:B------:R-:W-:-:S04]  /*65a0*/  I2FP.F32.U32 R9, R3 ;  /* 0x0000000300097245 */ /* 0x000fc80000201000 */
[-C--:B0-----:R-:W-:Y:S01]  /*65b0*/  SHF.R.U64 R12, R8, R24.reuse, R7 ;  /* 0x00000018080c7219 */ /* 0x081fe20000001207 */
[----:B--2---:R-:W-:Y:S01]  /*65c0*/  IMAD.MOV R8, RZ, RZ, -R13 ;  /* 0x000000ffff087224 */ /* 0x004fe200078e0a0d */
[----:B------:R-:W0:Y:S01]  /*65d0*/  LDC R11, c[0x0][0x658] ;  /* 0x00019600ff0b7b82 */ /* 0x000e220000000800 */
[----:B-1----:R-:W-:Y:S01]  /*65e0*/  ISETP.NE.U32.AND P0, PT, R26, RZ, PT ;  /* 0x000000ff1a00720c */ /* 0x002fe20003f05070 */
[----:B------:R-:W-:Y:S01]  /*65f0*/  FMUL R9, R9, UR4 ;  /* 0x0000000409097c20 */ /* 0x000fe20008400000 */
[----:B------:R-:W-:Y:S02]  /*6600*/  SHF.R.U32.HI R7, RZ, R24, R7 ;  /* 0x00000018ff077219 */ /* 0x000fe40000011607 */
[----:B------:R-:W-:-:S03]  /*6610*/  ISETP.NE.AND.EX P0, PT, R27, RZ, PT, P0 ;  /* 0x000000ff1b00720c */ /* 0x000fc60003f05300 */
[----:B------:R-:W1:Y:S01]  /*6620*/  LDC R22, c[0x0][0x148] ;  /* 0x00005200ff167b82 */ /* 0x000e620000000800 */
[----:B---3--:R-:W-:Y:S02]  /*6630*/  IMAD R23, R15, R8, R6 ;  /* 0x000000080f177224 */ /* 0x008fe400078e0206 */
[----:B------:R-:W-:-:S05]  /*6640*/  IMAD.MOV.U32 R8, RZ, RZ, 0x1 ;  /* 0x00000001ff087424 */ /* 0x000fca00078e00ff */
[----:B------:R-:W2:Y:S01]  /*6650*/  LDC R21, c[0x0][0x600] ;  /* 0x00018000ff157b82 */ /* 0x000ea20000000800 */
[-CC-:B----4-:R-:W-:Y:S02]  /*6660*/  SHF.R.U64 R15, R12, R20.reuse, R7.reuse ;  /* 0x000000140c0f7219 */ /* 0x190fe40000001207 */
[----:B------:R-:W-:Y:S02]  /*6670*/  SHF.R.U32.HI R6, RZ, R20, R7 ;  /* 0x00000014ff067219 */ /* 0x000fe40000011607 */
[----:B------:R3:W4:Y:S03]  /*6680*/  F2I.U32.TRUNC.NTZ R20, R9 ;  /* 0x0000000900147305 */ /* 0x000726000020f000 */
[----:B------:R-:W1:Y:S01]  /*6690*/  LDC R25, c[0x0][0x648] ;  /* 0x00019200ff197b82 */ /* 0x000e620000000800 */
[-C--:B0-----:R-:W-:Y:S02]  /*66a0*/  SHF.R.U64 R19, R15, R11.reuse, R6 ;  /* 0x0000000b0f137219 */ /* 0x081fe40000001206 */
[----:B------:R-:W-:-:S02]  /*66b0*/  SHF.L.U32 R10, R10, R11, RZ ;  /* 0x0000000b0a0a7219 */ /* 0x000fc400000006ff */
[-C--:B------:R-:W-:Y:S01]  /*66c0*/  SHF.R.U32.HI R7, RZ, R11.reuse, R6 ;  /* 0x0000000bff077219 */ /* 0x080fe20000011606 */
[----:B------:R-:W-:Y:S01]  /*66d0*/  IMAD.MOV.U32 R6, RZ, RZ, R19 ;  /* 0x000000ffff067224 */ /* 0x000fe200078e0013 */
[----:B------:R-:W-:Y:S01]  /*66e0*/  SHF.L.U32 R24, R8, R11, RZ ;  /* 0x0000000b08187219 */ /* 0x000fe200000006ff */
[----:B------:R-:W0:Y:S01]  /*66f0*/  LDC R28, c[0x0][0x638] ;  /* 0x00018e00ff1c7b82 */ /* 0x000e220000000800 */
[----:B------:R-:W-:-:S07]  /*6700*/  LOP3.LUT R30, RZ, R10, RZ, 0x33, !PT ;  /* 0x0000000aff1e7212 */ /* 0x000fce00078e33ff */
[----:B------:R-:W0:Y:S01]  /*6710*/  LDC R29, c[0x0][0x610] ;  /* 0x00018400ff1d7b82 */ /* 0x000e220000000800 */
[----:B---34-:R-:W-:Y:S05]  /*6720*/  @!P0 BRA `(.L_x_161) ;  /* 0x0000000000288947 */ /* 0x018fea0003800000 */
[----:B------:R-:W3:Y:S02]  /*6730*/  LDC R6, c[0x0][0x64c] ;  /* 0x00019300ff067b82 */ /* 0x000ee40000000800 */
[----:B---3--:R-:W-:-:S05]  /*6740*/  IADD3 R11, P0, R19, R6, RZ ;  /* 0x00000006130b7210 */ /* 0x008fca0007f1e0ff */
        /* <DEDUP_REMOVED lines=8> */
.L_x_161:
[----:B------:R-:W-:Y:S01]  /*67d0*/  ISETP.NE.AND P0, PT, R2, 0x1, PT ;  /* 0x000000010200780c */ /* 0x000fe20003f05270 */
[----:B--2---:R-:W-:Y:S01]  /*67e0*/  VIADD R9, R21, 0xffffffff ;  /* 0xffffffff15097836 */ /* 0x004fe20000000000 */
[----:B-1----:R-:W-:Y:S01]  /*67f0*/  SHF.R.U64 R7, R6, R25, R7 ;  /* 0x0000001906077219 */ /* 0x002fe20000001207 */
[----:B------:R-:W-:Y:S01]  /*6800*/  IMAD.MOV R20, RZ, RZ, -R20 ;  /* 0x000000ffff147224 */ /* 0x000fe200078e0a14 */
[----:B------:R-:W-:Y:S02]  /*6810*/  LOP3.LUT R6, R15, R30, RZ, 0xc0, !PT ;  /* 0x0000001e0f067212 */ /* 0x000fe400078ec0ff */
[----:B------:R-:W-:Y:S01]  /*6820*/  LOP3.LUT R12, R12, R9, RZ, 0xc0, !PT ;  /* 0x000000090c0c7212 */ /* 0x000fe200078ec0ff */
[----:B------:R-:W-:Y:S02]  /*6830*/  IMAD.MOV R8, RZ, RZ, -R7 ;  /* 0x000000ffff087224 */ /* 0x000fe400078e0a07 */
[----:B------:R-:W-:Y:S02]  /*6840*/  IMAD R6, R24, R7, R6 ;  /* 0x0000000718067224 */ /* 0x000fe400078e0206 */
[----:B------:R-:W-:-:S02]  /*6850*/  IMAD.MOV.U32 R9, RZ, RZ, 0x1 ;  /* 0x00000001ff097424 */ /* 0x000fc400078e00ff */
[----:B------:R-:W-:Y:S02]  /*6860*/  @P0 IMAD R23, R22, R20, R3 ;  /* 0x0000001416170224 */ /* 0x000fe400078e0203 */
[----:B0-----:R-:W-:Y:S02]  /*6870*/  IMAD R3, R8, R28, R19 ;  /* 0x0000001c08037224 */ /* 0x001fe400078e0213 */
[----:B------:R-:W-:Y:S02]  /*6880*/  IMAD R13, R6, R29, R23 ;  /* 0x0000001d060d7224 */ /* 0x000fe400078e0217 */
[----:B------:R-:W-:Y:S02]  /*6890*/  IMAD R6, R3, R21, R12 ;  /* 0x0000001503067224 */ /* 0x000fe400078e020c */
[----:B------:R-:W-:-:S03]  /*68a0*/  IMAD.MOV.U32 R8, RZ, RZ, R14 ;  /* 0x000000ffff087224 */ /* 0x000fc600078e000e */
[----:B------:R-:W-:Y:S02]  /*68b0*/  SEL R20, R6, R13, !P0 ;  /* 0x0000000d06147207 */ /* 0x000fe40004000000 */
[----:B------:R-:W-:-:S07]  /*68c0*/  SEL R13, R13, R6, !P0 ;  /* 0x000000060d0d7207 */ /* 0x000fce0004000000 */
.L_x_159:
[----:B------:R-:W-:-:S08]  /*68d0*/  NOP ;  /* 0x0000000000007918 */ /* 0x000fd00000000000 */
[----:B------:R-:W0:-:S00]  /*68e0*/  USETMAXREG.DEALLOC.CTAPOOL 0x28 ;  /* 0x00000028000079c8 */ /* 0x000e0000080e0500 */
[----:B0-----:R-:W-:-:S13]  /*68f0*/  ISETP.NE.AND P0, PT, R0, RZ, PT ;  /* 0x000000ff0000720c */ /* 0x001fda0003f05270 */
[----:B------:R-:W-:Y:S05]  /*6900*/  @P0 EXIT ;  /* 0x000000000000094d */ /* 0x000fea0003800000 */
[----:B------:R-:W-:Y:S01]  /*6910*/  LOP3.LUT P0, RZ, R9, 0xff, RZ, 0xc0, !PT ;  /* 0x000000ff09ff7812 */ /* 0x000fe2000780c0ff */
[----:B------:R-:W-:Y:S02]  /*6920*/  IMAD.MOV.U32 R0, RZ, RZ, 0x1 ;  /* 0x00000001ff007424 */ /* 0x000fe400078e00ff */
[----:B------:R-:W-:-:S10]  /*6930*/  IMAD.MOV.U32 R3, RZ, RZ, RZ ;  /* 0x000000ffff037224 */ /* 0x000fd400078e00ff */
[----:B------:R-:W-:Y:S05]  /*6940*/  @!P0 BRA `(.L_x_162) ;  /* 0x0000000c009c8947 */ /* 0x000fea0003800000 */
[----:B------:R-:W0:Y:S01]  /*6950*/  LDC R0, c[0x0][0x28c] ;  /* 0x0000a300ff007b82 */ /* 0x000e220000000800 */
[----:B------:R-:W-:Y:S01]  /*6960*/  LOP3.LUT P0, RZ, R4, 0x1f, RZ, 0xc0, !PT ;  /* 0x0000001f04ff7812 */ /* 0x000fe2000780c0ff */
[----:B------:R-:W-:Y:S01]  /*6970*/  ULDC UR21, c[0x0][0x658] ;  /* 0x0001960000157ab9 */ /* 0x000fe20000000800 */
[----:B------:R-:W-:Y:S01]  /*6980*/  UMOV UR4, 0xffffffff ;  /* 0xffffffff00047882 */ /* 0x000fe20000000000 */
[----:B------:R-:W-:Y:S01]  /*6990*/  BSSY B0, `(.L_x_162) ;  /* 0x00000e2000007945 */ /* 0x000fe20003800000 */
[----:B------:R-:W-:Y:S01]  /*69a0*/  USHF.L.U32 UR4, UR4, UR21, URZ ;  /* 0x0000001504047299 */ /* 0x000fe2000800063f */
[C---:B------:R-:W-:Y:S01]  /*69b0*/  ISETP.NE.AND P2, PT, R5.reuse, RZ, PT ;  /* 0x000000ff0500720c */ /* 0x040fe20003f45270 */
[----:B------:R-:W-:Y:S01]  /*69c0*/  IMAD.MOV.U32 R11, RZ, RZ, 0x1 ;  /* 0x00000001ff0b7424 */ /* 0x000fe200078e00ff */
[----:B------:R-:W-:Y:S01]  /*69d0*/  ISETP.NE.OR P0, PT, R5, RZ, !P0 ;  /* 0x000000ff0500720c */ /* 0x000fe20004705670 */
[----:B------:R-:W-:Y:S01]  /*69e0*/  ULDC UR13, c[0x0][0x600] ;  /* 0x00018000000d7ab9 */ /* 0x000fe20000000800 */
[----:B------:R-:W-:Y:S01]  /*69f0*/  LOP3.LUT R19, R18, 0x2, RZ, 0xfc, !PT ;  /* 0x0000000212137812 */ /* 0x000fe200078efcff */
[----:B------:R-:W-:Y:S01]  /*6a00*/  UMOV UR5, 0x1 ;  /* 0x0000000100057882 */ /* 0x000fe20000000000 */
[----:B------:R-:W-:-:S02]  /*6a10*/  UIADD3 UR13, UR13, -0x1, URZ ;  /* 0xffffffff0d0d7890 */ /* 0x000fc4000fffe03f */
[----:B------:R-:W-:Y:S02]  /*6a20*/  USHF.L.U32 UR21, UR5, UR21, URZ ;  /* 0x0000001505157299 */ /* 0x000fe4000800063f */
[----:B------:R-:W-:Y:S01]  /*6a30*/  ULOP3.LUT UR22, URZ, UR4, URZ, 0x33, !UPT ;  /* 0x000000043f167292 */ /* 0x000fe2000f8e333f */
[----:B------:R-:W-:Y:S01]  /*6a40*/  ULDC.64 UR14, c[0x0][0x198] ;  /* 0x00006600000e7ab9 */ /* 0x000fe20000000a00 */
[----:B0-----:R-:W-:-:S05]  /*6a50*/  VIADD R0, R0, 0x7f ;  /* 0x0000007f00007836 */ /* 0x001fca0000000000 */
[----:B------:R-:W-:-:S04]  /*6a60*/  SHF.R.S32.HI R3, RZ, 0x1f, R0 ;  /* 0x0000001fff037819 */ /* 0x000fc80000011400 */
[----:B------:R-:W-:Y:S01]  /*6a70*/  LEA.HI R3, R3, R0, RZ, 0x7 ;  /* 0x0000000003037211 */ /* 0x000fe200078f38ff */
[----:B------:R-:W-:-:S03]  /*6a80*/  IMAD.MOV.U32 R0, RZ, RZ, 0x1 ;  /* 0x00000001ff007424 */ /* 0x000fc600078e00ff */
[----:B------:R-:W-:Y:S01]  /*6a90*/  SHF.R.S32.HI R12, RZ, 0x7, R3 ;  /* 0x00000007ff0c7819 */ /* 0x000fe20000011403 */
[----:B------:R-:W-:-:S04]  /*6aa0*/  IMAD.MOV.U32 R3, RZ, RZ, RZ ;  /* 0x000000ffff037224 */ /* 0x000fc800078e00ff */
[----:B------:R-:W-:-:S07]  /*6ab0*/  VIADD R10, R12, 0x1 ;  /* 0x000000010c0a7836 */ /* 0x000fce0000000000 */
.L_x_174:
[----:B------:R-:W-:-:S03]  /*6ac0*/  UMOV UR4, 0xffffffff ;  /* 0xffffffff00047882 */ /* 0x000fc60000000000 */
[----:B------:R-:W-:Y:S05]  /*6ad0*/  BRA.DIV UR4, `(.L_x_163) ;  /* 0x0000000e04dc7947 */ /* 0x000fea000b800000 */
[----:B------:R-:W-:-:S13]  /*6ae0*/  ELECT P6, URZ, PT ;  /* 0x00000000003f782f */ /* 0x000fda00038c0000 */
.L_x_183:
[----:B------:R-:W0:Y:S01]  /*6af0*/  LDC R4, c[0x0][0x28c] ;  /* 0x0000a300ff047b82 */ /* 0x000e220000000800 */
[----:B------:R-:W-:Y:S01]  /*6b00*/  BSSY B1, `(.L_x_164) ;  /* 0x0000057000017945 */ /* 0x000fe20003800000 */
[----:B0-----:R-:W-:-:S13]  /*6b10*/  ISETP.LT.OR P6, PT, R4, 0x1, !P6 ;  /* 0x000000010400780c */ /* 0x001fda00077c1670 */
[----:B------:R-:W-:Y:S05]  /*6b20*/  @P6 BRA `(.L_x_165) ;  /* 0x0000000400506947 */ /* 0x000fea0003800000 */
[----:B------:R-:W-:Y:S02]  /*6b30*/  IMAD.SHL.U32 R13, R13, 0x80, RZ ;  /* 0x000000800d0d7824 */ /* 0x000fe400078e00ff */
[----:B------:R-:W-:Y:S02]  /*6b40*/  IMAD.SHL.U32 R20, R20, 0x80, RZ ;  /* 0x0000008014147824 */ /* 0x000fe400078e00ff */
[----:B------:R-:W-:Y:S02]  /*6b50*/  IMAD.MOV.U32 R21, RZ, RZ, RZ ;  /* 0x000000ffff157224 */ /* 0x000fe400078e00ff */
[----:B------:R-:W-:Y:S02]  /*6b60*/  IMAD.MOV.U32 R4, RZ, RZ, R10 ;  /* 0x000000ffff047224 */ /* 0x000fe400078e000a */
[----:B------:R-:W-:Y:S02]  /*6b70*/  IMAD.MOV.U32 R5, RZ, RZ, R0 ;  /* 0x000000ffff057224 */ /* 0x000fe400078e0000 */
[----:B------:R-:W-:-:S07]  /*6b80*/  IMAD.MOV.U32 R6, RZ, RZ, R3 ;  /* 0x000000ffff067224 */ /* 0x000fce00078e0003 */
.L_x_169:
[----:B------:R-:W0:Y:S01]  /*6b90*/  S2R R14, SR_CgaCtaId ;  /* 0x00000000000e7919 */ /* 0x000e220000008800 */
[----:B------:R-:W-:Y:S01]  /*6ba0*/  MOV R7, 0x400 ;  /* 0x0000040000077802 */ /* 0x000fe20000000f00 */
[----:B------:R-:W1:Y:S03]  /*6bb0*/  @!P2 LDC R9, c[0x0][0x500] ;  /* 0x00014000ff09ab82 */ /* 0x000e660000000800 */
[----:B0-----:R-:W-:Y:S02]  /*6bc0*/  LEA R15, R14, R7, 0x18 ;  /* 0x000000070e0f7211 */ /* 0x001fe400078ec0ff */
[----:B------:R-:W-:-:S03]  /*6bd0*/  SHF.L.U32 R7, R5, 0x1f, RZ ;  /* 0x0000001f05077819 */ /* 0x000fc600000006ff */
[----:B------:R-:W-:-:S04]  /*6be0*/  IMAD R14, R6, 0x8, R15 ;  /* 0x00000008060e7824 */ /* 0x000fc800078e020f */
[----:B------:R-:W0:Y:S02]  /*6bf0*/  SYNCS.PHASECHK.TRANS64.TRYWAIT P1, [R14+URZ+0x10], R7 ;  /* 0x000010070e0075a7 */ /* 0x000e24000802017f */
[----:B01----:R-:W-:Y:S05]  /*6c00*/  @!P1 BRA `(.L_x_166) ;  /* 0x0000000c00b09947 */ /* 0x003fea0003800000 */
.L_x_184:
[----:B0-----:R-:W-:Y:S01]  /*6c10*/  PRMT R7, R19, 0x9910, RZ ;  /* 0x0000991013077816 */ /* 0x001fe200000000ff */
[----:B------:R0:W-:Y:S03]  /*6c20*/  @!P2 SYNCS.ARRIVE.TRANS64 RZ, [R14+URZ], R9 ;  /* 0x000000090effa9a7 */ /* 0x0001e6000800003f */
[----:B------:R-:W-:-:S13]  /*6c30*/  ISETP.NE.AND P1, PT, R7, 0x2, PT ;  /* 0x000000020700780c */ /* 0x000fda0003f25270 */
[----:B0-----:R-:W-:Y:S05]  /*6c40*/  @P1 BRA `(.L_x_167) ;  /* 0x0000000000041947 */ /* 0x001fea0003800000 */
[----:B------:R-:W-:Y:S01]  /*6c50*/  BPT.TRAP 0x1 ;  /* 0x000000040000795c */ /* 0x000fe20000300000 */
.L_x_167:
[----:B------:R-:W-:Y:S05]  /*6c60*/  @P0 BRA `(.L_x_168) ;  /* 0x0000000000040947 */ /* 0x000fea0003800000 */
[----:B------:R-:W-:Y:S01]  /*6c70*/  BPT.TRAP 0x1 ;  /* 0x000000040000795c */ /* 0x000fe20000300000 */
.L_x_168:
[----:B------:R-:W-:Y:S01]  /*6c80*/  IMAD R15, R6, 0x10000, R15 ;  /* 0x00010000060f7824 */ /* 0x000fe200078e020f */
[----:B------:R-:W-:Y:S01]  /*6c90*/  R2UR UR10, R21 ;  /* 0x00000000150a72ca */ /* 0x000fe200000e0000 */
[----:B------:R-:W-:Y:S01]  /*6ca0*/  UIADD3 UR30, UP0, UR14, 0xf0, URZ ;  /* 0x000000f00e1e7890 */ /* 0x000fe2000ff1e03f */
[----:B------:R-:W-:Y:S01]  /*6cb0*/  R2UR UR9, R14 ;  /* 0x000000000e0972ca */ /* 0x000fe200000e0000 */
[----:B------:R-:W-:Y:S01]  /*6cc0*/  VIADD R4, R4, 0xffffffff ;  /* 0xffffffff04047836 */ /* 0x000fe20000000000 */
[----:B------:R-:W-:Y:S01]  /*6cd0*/  R2UR UR18, R15 ;  /* 0x000000000f1272ca */ /* 0x000fe200000e0000 */
[----:B------:R-:W-:Y:S01]  /*6ce0*/  UIADD3.X UR31, URZ, UR15, URZ, UP0, !UPT ;  /* 0x0000000f3f1f7290 */ /* 0x000fe200087fe43f */
[----:B------:R-:W-:Y:S01]  /*6cf0*/  R2UR UR11, R13 ;  /* 0x000000000d0b72ca */ /* 0x000fe200000e0000 */
[----:B------:R-:W-:Y:S01]  /*6d00*/  UIADD3 UR4, UP1, UR14, 0x1f0, URZ ;  /* 0x000001f00e047890 */ /* 0x000fe2000ff3e03f */
[----:B------:R-:W-:Y:S01]  /*6d10*/  R2UR UR12, R8 ;  /* 0x00000000080c72ca */ /* 0x000fe200000e0000 */
[----:B------:R-:W-:Y:S01]  /*6d20*/  UMOV UR6, 0x0 ;  /* 0x0000000000067882 */ /* 0x000fe20000000000 */
[----:B------:R-:W-:Y:S01]  /*6d30*/  R2UR UR35, R20 ;  /* 0x00000000142372ca */ /* 0x000fe200000e0000 */
[----:B------:R-:W-:Y:S01]  /*6d40*/  UMOV UR7, 0x10000000 ;  /* 0x1000000000077882 */ /* 0x000fe20000000000 */
[----:B------:R-:W-:Y:S01]  /*6d50*/  UIADD3.X UR5, URZ, UR15, URZ, UP1, !UPT ;  /* 0x0000000f3f057290 */ /* 0x000fe20008ffe43f */
[----:B------:R-:W-:Y:S01]  /*6d60*/  ISETP.GT.AND P3, PT, R4, 0x1, PT ;  /* 0x000000010400780c */ /* 0x000fe20003f64270 */
[----:B------:R-:W-:Y:S01]  /*6d70*/  UIADD3 UR58, UR10, 0x20, URZ ;  /* 0x000000200a3a7890 */ /* 0x000fe2000fffe03f */
[----:B------:R-:W-:Y:S01]  /*6d80*/  VIADD R6, R6, 0x1 ;  /* 0x0000000106067836 */ /* 0x000fe20000000000 */
[----:B------:R-:W-:Y:S01]  /*6d90*/  UIADD3 UR50, UR10, 0x40, URZ ;  /* 0x000000400a327890 */ /* 0x000fe2000fffe03f */
[----:B------:R-:W-:Y:S01]  /*6da0*/  VIADD R21, R21, 0x80 ;  /* 0x0000008015157836 */ /* 0x000fe20000000000 */
[----:B------:R-:W-:-:S02]  /*6db0*/  UIADD3 UR8, UR18, 0x100, URZ ;  /* 0x0000010012087890 */ /* 0x000fc4000fffe03f */
[----:B------:R-:W-:Y:S01]  /*6dc0*/  UIADD3 UR56, UR18, 0x4100, URZ ;  /* 0x0000410012387890 */ /* 0x000fe2000fffe03f */
[C---:B------:R-:W-:Y:S01]  /*6dd0*/  ISETP.NE.AND P1, PT, R6.reuse, 0x2, PT ;  /* 0x000000020600780c */ /* 0x040fe20003f25270 */
[----:B------:R-:W-:Y:S02]  /*6de0*/  UIADD3 UR48, UR18, 0x8100, URZ ;  /* 0x0000810012307890 */ /* 0x000fe4000fffe03f */
[----:B------:R-:W-:Y:S01]  /*6df0*/  UIADD3 UR42, UR10, 0x60, URZ ;  /* 0x000000600a2a7890 */ /* 0x000fe2000fffe03f */
[----:B------:R-:W-:Y:S01]  /*6e00*/  SEL R14, RZ, 0x1, P1 ;  /* 0x00000001ff0e7807 */ /* 0x000fe20000800000 */
[----:B------:R-:W-:Y:S01]  /*6e10*/  UIADD3 UR40, UR18, 0xc100, URZ ;  /* 0x0000c10012287890 */ /* 0x000fe2000fffe03f */
[----:B------:R0:W-:Y:S01]  /*6e20*/  UTMALDG.3D [UR8], [UR30], desc[UR6] ;  /* 0x000006081e0075b4 */ /* 0x0001e20008011000 */
[----:B------:R-:W-:Y:S01]  /*6e30*/  UIADD3 UR32, UR18, 0x20100, URZ ;  /* 0x0002010012207890 */ /* 0x000fe2000fffe03f */
[----:B------:R-:W-:Y:S01]  /*6e40*/  LOP3.LUT R5, R5, R14, RZ, 0x3c, !PT ;  /* 0x0000000e05057212 */ /* 0x000fe200078e3cff */
[----:B------:R-:W-:Y:S01]  /*6e50*/  UIADD3 UR24, UR18, 0x24100, URZ ;  /* 0x0002410012187890 */ /* 0x000fe2000fffe03f */
[----:B------:R-:W-:Y:S01]  /*6e60*/  SEL R6, R6, RZ, P1 ;  /* 0x000000ff06067207 */ /* 0x000fe20000800000 */
[----:B------:R-:W-:Y:S01]  /*6e70*/  UIADD3 UR16, UR18, 0x28100, URZ ;  /* 0x0002810012107890 */ /* 0x000fe2000fffe03f */
[----:B------:R-:W-:Y:S01]  /*6e80*/  UMOV UR57, UR9 ;  /* 0x0000000900397c82 */ /* 0x000fe20008000000 */
        /* <DEDUP_REMOVED lines=8> */
[----:B------:R1:W-:Y:S01]  /*6f10*/  UTMALDG.3D [UR56], [UR30], desc[UR6] ;  /* 0x000006381e0075b4 */ /* 0x0003e20008011000 */
[----:B------:R-:W-:Y:S01]  /*6f20*/  UMOV UR33, UR9 ;  /* 0x0000000900217c82 */ /* 0x000fe20008000000 */
[----:B------:R-:W-:Y:S01]  /*6f30*/  UMOV UR34, UR10 ;  /* 0x0000000a00227c82 */ /* 0x000fe20008000000 */
[----:B------:R-:W-:Y:S01]  /*6f40*/  UMOV UR36, UR12 ;  /* 0x0000000c00247c82 */ /* 0x000fe20008000000 */
[----:B------:R-:W-:Y:S01]  /*6f50*/  UMOV UR25, UR9 ;  /* 0x0000000900197c82 */ /* 0x000fe20008000000 */
[----:B------:R-:W-:Y:S01]  /*6f60*/  UMOV UR27, UR35 ;  /* 0x00000023001b7c82 */ /* 0x000fe20008000000 */
[----:B------:R-:W-:Y:S01]  /*6f70*/  UMOV UR28, UR12 ;  /* 0x0000000c001c7c82 */ /* 0x000fe20008000000 */
[----:B------:R-:W-:Y:S01]  /*6f80*/  UMOV UR26, UR58 ;  /* 0x0000003a001a7c82 */ /* 0x000fe20008000000 */
[----:B0-----:R-:W-:Y:S01]  /*6f90*/  UIADD3 UR8, UR18, 0x2c100, URZ ;  /* 0x0002c10012087890 */ /* 0x001fe2000fffe03f */
[----:B------:R1:W-:Y:S01]  /*6fa0*/  UTMALDG.3D [UR48], [UR30], desc[UR6] ;  /* 0x000006301e0075b4 */ /* 0x0003e20008011000 */
[----:B------:R-:W-:Y:S01]  /*6fb0*/  UMOV UR17, UR9 ;  /* 0x0000000900117c82 */ /* 0x000fe20008000000 */
[----:B------:R-:W-:Y:S01]  /*6fc0*/  UMOV UR19, UR35 ;  /* 0x0000002300137c82 */ /* 0x000fe20008000000 */
[----:B------:R-:W-:Y:S01]  /*6fd0*/  UMOV UR20, UR12 ;  /* 0x0000000c00147c82 */ /* 0x000fe20008000000 */
[----:B------:R-:W-:Y:S01]  /*6fe0*/  UMOV UR18, UR50 ;  /* 0x0000003200127c82 */ /* 0x000fe20008000000 */
[----:B------:R-:W-:Y:S01]  /*6ff0*/  UMOV UR11, UR35 ;  /* 0x00000023000b7c82 */ /* 0x000fe20008000000 */
[----:B------:R-:W-:Y:S01]  /*7000*/  UMOV UR10, UR42 ;  /* 0x0000002a000a7c82 */ /* 0x000fe20008000000 */
[----:B------:R1:W-:Y:S01]  /*7010*/  UTMALDG.3D [UR40], [UR30], desc[UR6] ;  /* 0x000006281e0075b4 */ /* 0x0003e20008011000 */
[----:B------:R1:W-:Y:S01]  /*7020*/  UTMALDG.3D [UR32], [UR4], desc[UR6] ;  /* 0x00000620040075b4 */ /* 0x0003e20008011000 */
[----:B------:R1:W-:Y:S01]  /*7030*/  UTMALDG.3D [UR24], [UR4], desc[UR6] ;  /* 0x00000618040075b4 */ /* 0x0003e20008011000 */
[----:B------:R1:W-:Y:S01]  /*7040*/  UTMALDG.3D [UR16], [UR4], desc[UR6] ;  /* 0x00000610040075b4 */ /* 0x0003e20008011000 */
[----:B------:R1:W-:Y:S02]  /*7050*/  UTMALDG.3D [UR8], [UR4], desc[UR6] ;  /* 0x00000608040075b4 */ /* 0x0003e40008011000 */
[----:B-1----:R-:W-:Y:S05]  /*7060*/  @P3 BRA `(.L_x_169) ;  /* 0xfffffff800c83947 */ /* 0x002fea000383ffff */
.L_x_165:
[----:B------:R-:W-:Y:S05]  /*7070*/  BSYNC B1 ;  /* 0x0000000000017941 */ /* 0x000fea0003800000 */
.L_x_164:
[----:B------:R-:W-:Y:S01]  /*7080*/  LOP3.LUT P3, RZ, R11, 0xff, RZ, 0xc0, !PT ;  /* 0x000000ff0bff7812 */ /* 0x000fe2000786c0ff */
[----:B------:R-:W-:Y:S01]  /*7090*/  ULDC.64 UR4, c[0x0][0x650] ;  /* 0x0001940000047ab9 */ /* 0x000fe20000000a00 */
[----:B------:R-:W-:Y:S01]  /*70a0*/  IADD3 R3, R12, R3, RZ ;  /* 0x000000030c037210 */ /* 0x000fe20007ffe0ff */
[----:B------:R-:W-:Y:S01]  /*70b0*/  BSSY B1, `(.L_x_170) ;  /* 0x000006d000017945 */ /* 0x000fe20003800000 */
[----:B------:R-:W-:Y:S01]  /*70c0*/  IADD3 R16, P4, R16, UR38, RZ ;  /* 0x0000002610107c10 */ /* 0x000fe2000ff9e0ff */
[----:B------:R-:W-:Y:S01]  /*70d0*/  IMAD.MOV.U32 R13, RZ, RZ, -0x1 ;  /* 0xffffffffff0d7424 */ /* 0x000fe200078e00ff */
[----:B------:R-:W-:Y:S01]  /*70e0*/  ISETP.GT.U32.AND P1, PT, R3, 0x1, PT ;  /* 0x000000010300780c */ /* 0x000fe20003f24070 */
[----:B------:R-:W-:Y:S01]  /*70f0*/  IMAD.MOV.U32 R20, RZ, RZ, -0x1 ;  /* 0xffffffffff147424 */ /* 0x000fe200078e00ff */
[----:B------:R-:W-:Y:S01]  /*7100*/  SHF.R.U32.HI R4, RZ, 0x1, R3 ;  /* 0x00000001ff047819 */ /* 0x000fe20000011603 */
[----:B------:R-:W-:Y:S01]  /*7110*/  IMAD.MOV.U32 R8, RZ, RZ, -0x1 ;  /* 0xffffffffff087424 */ /* 0x000fe200078e00ff */
[----:B------:R-:W-:-:S02]  /*7120*/  ISETP.LT.U32.AND P1, PT, R12, 0x2, P1 ;  /* 0x000000020c00780c */ /* 0x000fc40000f21070 */
[----:B------:R-:W-:Y:S01]  /*7130*/  IADD3.X R17, R17, UR37, RZ, P4, !PT ;  /* 0x0000002511117c10 */ /* 0x000fe2000a7fe4ff */
[----:B------:R-:W0:Y:S01]  /*7140*/  @P3 S2R R6, SR_CgaCtaId ;  /* 0x0000000000063919 */ /* 0x000e220000008800 */
[----:B------:R-:W-:Y:S02]  /*7150*/  @P3 MOV R5, 0x400 ;  /* 0x0000040000053802 */ /* 0x000fe40000000f00 */
[----:B------:R-:W-:Y:S02]  /*7160*/  ISETP.GE.U32.AND P4, PT, R16, UR4, PT ;  /* 0x0000000410007c0c */ /* 0x000fe4000bf86070 */
[----:B------:R-:W-:Y:S02]  /*7170*/  LOP3.LUT R4, R4, 0x1, RZ, 0xc0, !PT ;  /* 0x0000000104047812 */ /* 0x000fe400078ec0ff */
[----:B------:R-:W-:Y:S02]  /*7180*/  LOP3.LUT R3, R3, 0x1, RZ, 0xc0, !PT ;  /* 0x0000000103037812 */ /* 0x000fe400078ec0ff */
[----:B------:R-:W-:-:S02]  /*7190*/  PRMT R11, RZ, 0x7610, R11 ;  /* 0x00007610ff0b7816 */ /* 0x000fc4000000000b */
[----:B0-----:R-:W-:-:S04]  /*71a0*/  @P3 LEA R5, R6, R5, 0x18 ;  /* 0x0000000506053211 */ /* 0x001fc800078ec0ff */
[----:B------:R0:W-:Y:S01]  /*71b0*/  @P3 SYNCS.ARRIVE.TRANS64.A1T0 RZ, [R5+URZ+0x38], RZ ;  /* 0x000038ff05ff39a7 */ /* 0x0001e2000810003f */
[----:B------:R-:W-:-:S04]  /*71c0*/  ISETP.NE.U32.AND P3, PT, R4, 0x1, PT ;  /* 0x000000010400780c */ /* 0x000fc80003f65070 */
[----:B------:R-:W-:Y:S02]  /*71d0*/  ISETP.GT.U32.AND P3, PT, R12, 0x1, !P3 ;  /* 0x000000010c00780c */ /* 0x000fe40005f64070 */
[----:B0-----:R-:W-:Y:S02]  /*71e0*/  SEL R5, RZ, 0x1, !P1 ;  /* 0x00000001ff057807 */ /* 0x001fe40004800000 */
[----:B------:R-:W-:Y:S02]  /*71f0*/  ISETP.GE.U32.AND.EX P1, PT, R17, UR5, PT, P4 ;  /* 0x0000000511007c0c */ /* 0x000fe4000bf26140 */
[----:B------:R-:W-:-:S04]  /*7200*/  SEL R4, RZ, 0x1, !P3 ;  /* 0x00000001ff047807 */ /* 0x000fc80005800000 */
[----:B------:R-:W-:Y:S02]  /*7210*/  LOP3.LUT R0, R4, R0, R5, 0x96, !PT ;  /* 0x0000000004007212 */ /* 0x000fe400078e9605 */
[----:B------:R-:W-:-:S05]  /*7220*/  PRMT R4, RZ, 0x7610, R4 ;  /* 0x00007610ff047816 */ /* 0x000fca0000000004 */
[----:B------:R-:W-:Y:S05]  /*7230*/  @P1 BRA `(.L_x_171) ;  /* 0x0000000400501947 */ /* 0x000fea0003800000 */
[----:B------:R-:W-:Y:S01]  /*7240*/  ULDC.64 UR4, c[0x0][0x628] ;  /* 0x00018a0000047ab9 */ /* 0x000fe20000000a00 */
[----:B------:R-:W0:Y:S01]  /*7250*/  S2R R14, SR_CTAID.X ;  /* 0x00000000000e7919 */ /* 0x000e220000002500 */
[----:B------:R-:W-:Y:S01]  /*7260*/  ISETP.NE.U32.AND P1, PT, RZ, UR4, PT ;  /* 0x00000004ff007c0c */ /* 0x000fe2000bf25070 */
[----:B------:R-:W-:Y:S01]  /*7270*/  ULDC UR7, c[0x0][0x630] ;  /* 0x00018c0000077ab9 */ /* 0x000fe20000000800 */
[----:B------:R-:W-:Y:S01]  /*7280*/  IMAD.MOV.U32 R4, RZ, RZ, R16 ;  /* 0x000000ffff047224 */ /* 0x000fe200078e0010 */
[----:B------:R-:W1:Y:S01]  /*7290*/  S2R R13, SR_CTAID.Y ;  /* 0x00000000000d7919 */ /* 0x000e620000002600 */
[----:B------:R-:W-:Y:S01]  /*72a0*/  ISETP.NE.AND.EX P1, PT, RZ, UR5, PT, P1 ;  /* 0x00000005ff007c0c */ /* 0x000fe2000bf25310 */
[----:B------:R-:W-:-:S12]  /*72b0*/  IMAD.MOV.U32 R5, RZ, RZ, R17 ;  /* 0x000000ffff057224 */ /* 0x000fd800078e0011 */
[----:B------:R-:W-:Y:S05]  /*72c0*/  @!P1 BRA `(.L_x_172) ;  /* 0x0000000000289947 */ /* 0x000fea0003800000 */
[----:B------:R-:W-:Y:S02]  /*72d0*/  ULDC UR6, c[0x0][0x634] ;  /* 0x00018d0000067ab9 */ /* 0x000fe40000000800 */
[----:B------:R-:W-:-:S05]  /*72e0*/  IADD3 R9, P1, R16, UR6, RZ ;  /* 0x0000000610097c10 */ /* 0x000fca000ff3e0ff */
[----:B------:R-:W-:-:S04]  /*72f0*/  IMAD.X R15, RZ, RZ, R17, P1 ;  /* 0x000000ffff0f7224 */ /* 0x000fc800008e0611 */
[----:B------:R-:W-:-:S04]  /*7300*/  IMAD.WIDE.U32 R6, R15, UR4, RZ ;  /* 0x000000040f067c25 */ /* 0x000fc8000f8e00ff */
[----:B------:R-:W-:-:S04]  /*7310*/  IMAD.WIDE.U32 R6, P1, R9, UR5, R6 ;  /* 0x0000000509067c25 */ /* 0x000fc8000f820006 */
[----:B------:R-:W-:-:S04]  /*7320*/  IMAD.WIDE.U32 R8, R9, UR4, RZ ;  /* 0x0000000409087c25 */ /* 0x000fc8000f8e00ff */
[----:B------:R-:W-:Y:S01]  /*7330*/  IMAD.X R5, RZ, RZ, RZ, P1 ;  /* 0x000000ffff057224 */ /* 0x000fe200008e06ff */
[----:B------:R-:W-:Y:S01]  /*7340*/  IADD3 RZ, P1, R9, R6, RZ ;  /* 0x0000000609ff7210 */ /* 0x000fe20007f3e0ff */
[----:B------:R-:W-:-:S04]  /*7350*/  IMAD.MOV.U32 R4, RZ, RZ, R7 ;  /* 0x000000ffff047224 */ /* 0x000fc800078e0007 */
[----:B------:R-:W-:-:S08]  /*7360*/  IMAD.WIDE.U32.X R4, R15, UR5, R4, P1 ;  /* 0x000000050f047c25 */ /* 0x000fd000088e0404 */
.L_x_172:
[--C-:B------:R-:W-:Y:S01]  /*7370*/  SHF.R.U64 R8, R4, UR7, R5.reuse ;  /* 0x0000000704087c19 */ /* 0x100fe20008001205 */
[----:B------:R-:W-:Y:S01]  /*7380*/  ULDC.64 UR4, c[0x0][0x620] ;  /* 0x0001880000047ab9 */ /* 0x000fe20000000a00 */
[----:B------:R-:W-:Y:S01]  /*7390*/  SHF.R.U32.HI R4, RZ, UR7, R5 ;  /* 0x00000007ff047c19 */ /* 0x000fe20008011605 */
[----:B------:R-:W2:Y:S01]  /*73a0*/  LDC R25, c[0x0][0x144] ;  /* 0x00005100ff197b82 */ /* 0x000ea20000000800 */
[----:B------:R-:W-:Y:S01]  /*73b0*/  IADD3 R7, P1, RZ, -R8, RZ ;  /* 0x80000008ff077210 */ /* 0x000fe20007f3e0ff */
[----:B------:R-:W-:Y:S01]  /*73c0*/  ULDC.64 UR8, c[0x0][0x640] ;  /* 0x0001900000087ab9 */ /* 0x000fe20000000a00 */
[----:B0-----:R-:W-:Y:S01]  /*73d0*/  I2FP.F32.U32 R9, R14 ;  /* 0x0000000e00097245 */ /* 0x001fe20000201000 */
[----:B------:R-:W-:Y:S02]  /*73e0*/  ULDC UR6, c[0x0][0x608] ;  /* 0x0001820000067ab9 */ /* 0x000fe40000000800 */
[----:B------:R-:W-:Y:S01]  /*73f0*/  IMAD.X R4, RZ, RZ, ~R4, P1 ;  /* 0x000000ffff047224 */ /* 0x000fe200008e0e04 */
[----:B------:R-:W-:Y:S01]  /*7400*/  ISETP.NE.U32.AND P1, PT, RZ, UR8, PT ;  /* 0x00000008ff007c0c */ /* 0x000fe2000bf25070 */
[----:B------:R-:W0:Y:S02]  /*7410*/  LDC R20, c[0x0][0x148] ;  /* 0x00005200ff147b82 */ /* 0x000e240000000800 */
[----:B------:R-:W-:Y:S01]  /*7420*/  IMAD R6, R4, UR4, RZ ;  /* 0x0000000404067c24 */ /* 0x000fe2000f8e02ff */
[----:B------:R-:W-:Y:S01]  /*7430*/  ISETP.NE.AND.EX P1, PT, RZ, UR9, PT, P1 ;  /* 0x00000009ff007c0c */ /* 0x000fe2000bf25310 */
[----:B------:R-:W-:Y:S01]  /*7440*/  IMAD.WIDE.U32 R4, R7, UR4, R16 ;  /* 0x0000000407047c25 */ /* 0x000fe2000f8e0010 */
[----:B------:R-:W-:-:S03]  /*7450*/  ULDC UR4, c[0x0][0x150] ;  /* 0x0000540000047ab9 */ /* 0x000fc60000000800 */
[----:B------:R-:W-:Y:S02]  /*7460*/  IMAD R7, R7, UR5, R6 ;  /* 0x0000000507077c24 */ /* 0x000fe4000f8e0206 */
[----:B------:R-:W-:Y:S01]  /*7470*/  FMUL R6, R9, UR4 ;  /* 0x0000000409067c20 */ /* 0x000fe20008400000 */
[----:B------:R-:W-:Y:S01]  /*7480*/  ULDC UR4, c[0x0][0x618] ;  /* 0x0001860000047ab9 */ /* 0x000fe20000000800 */
[----:B------:R-:W-:Y:S01]  /*7490*/  ULDC UR5, c[0x0][0x154] ;  /* 0x0000550000057ab9 */ /* 0x000fe20000000800 */
[----:B------:R-:W-:-:S03]  /*74a0*/  IMAD.IADD R5, R5, 0x1, R7 ;  /* 0x0000000105057824 */ /* 0x000fc600078e0207 */
[----:B------:R-:W3:Y:S02]  /*74b0*/  F2I.U32.TRUNC.NTZ R6, R6 ;  /* 0x0000000600067305 */ /* 0x000ee4000020f000 */
[----:B------:R-:W-:Y:S02]  /*74c0*/  SHF.R.U64 R9, R4, UR4, R5 ;  /* 0x0000000404097c19 */ /* 0x000fe40008001205 */
[----:B-1----:R-:W-:-:S05]  /*74d0*/  I2FP.F32.U32 R4, R13 ;  /* 0x0000000d00047245 */ /* 0x002fca0000201000 */
[----:B------:R-:W-:Y:S01]  /*74e0*/  FMUL R22, R4, UR5 ;  /* 0x0000000504167c20 */ /* 0x000fe20008400000 */
[----:B------:R-:W-:Y:S01]  /*74f0*/  SHF.R.U32.HI R4, RZ, UR4, R5 ;  /* 0x00000004ff047c19 */ /* 0x000fe20008011605 */
[----:B------:R-:W-:-:S03]  /*7500*/  ULDC UR4, c[0x0][0x658] ;  /* 0x0001960000047ab9 */ /* 0x000fc60000000800 */
[--C-:B------:R-:W-:Y:S01]  /*7510*/  SHF.R.U64 R21, R9, UR6, R4.reuse ;  /* 0x0000000609157c19 */ /* 0x100fe20008001204 */
[----:B------:R-:W1:Y:S01]  /*7520*/  F2I.U32.TRUNC.NTZ R22, R22 ;  /* 0x0000001600167305 */ /* 0x000e62000020f000 */
[----:B------:R-:W-:Y:S01]  /*7530*/  SHF.R.U32.HI R4, RZ, UR6, R4 ;  /* 0x00000006ff047c19 */ /* 0x000fe20008011604 */
[----:B---3--:R-:W-:-:S03]  /*7540*/  IMAD.MOV R6, RZ, RZ, -R6 ;  /* 0x000000ffff067224 */ /* 0x008fc600078e0a06 */
[----:B------:R-:W-:Y:S01]  /*7550*/  SHF.R.U64 R15, R21, UR4, R4 ;  /* 0x00000004150f7c19 */ /* 0x000fe20008001204 */
[----:B--2---:R-:W-:Y:S01]  /*7560*/  IMAD R14, R25, R6, R14 ;  /* 0x00000006190e7224 */ /* 0x004fe200078e020e */
[----:B------:R-:W-:-:S03]  /*7570*/  SHF.R.U32.HI R23, RZ, UR4, R4 ;  /* 0x00000004ff177c19 */ /* 0x000fc60008011604 */
[----:B------:R-:W-:Y:S02]  /*7580*/  IMAD.MOV.U32 R4, RZ, RZ, R15 ;  /* 0x000000ffff047224 */ /* 0x000fe400078e000f */
[----:B------:R-:W-:Y:S01]  /*7590*/  IMAD.MOV.U32 R5, RZ, RZ, R23 ;  /* 0x000000ffff057224 */ /* 0x000fe200078e0017 */
[----:B-1----:R-:W-:Y:S06]  /*75a0*/  @!P1 BRA `(.L_x_173) ;  /* 0x0000000000289947 */ /* 0x002fec0003800000 */
[----:B------:R-:W-:Y:S02]  /*75b0*/  ULDC UR4, c[0x0][0x64c] ;  /* 0x0001930000047ab9 */ /* 0x000fe40000000800 */
[----:B------:R-:W-:-:S05]  /*75c0*/  IADD3 R5, P1, R15, UR4, RZ ;  /* 0x000000040f057c10 */ /* 0x000fca000ff3e0ff */
[----:B------:R-:W-:-:S04]  /*75d0*/  IMAD.X R23, RZ, RZ, R23, P1 ;  /* 0x000000ffff177224 */ /* 0x000fc800008e0617 */
[----:B------:R-:W-:-:S04]  /*75e0*/  IMAD.WIDE.U32 R6, R23, UR8, RZ ;  /* 0x0000000817067c25 */ /* 0x000fc8000f8e00ff */
[----:B------:R-:W-:-:S04]  /*75f0*/  IMAD.WIDE.U32 R6, P1, R5, UR9, R6 ;  /* 0x0000000905067c25 */ /* 0x000fc8000f820006 */
[----:B------:R-:W-:-:S04]  /*7600*/  IMAD.WIDE.U32 R4, R5, UR8, RZ ;  /* 0x0000000805047c25 */ /* 0x000fc8000f8e00ff */
[----:B------:R-:W-:Y:S01]  /*7610*/  IMAD.MOV.U32 R4, RZ, RZ, R7 ;  /* 0x000000ffff047224 */ /* 0x000fe200078e0007 */
[----:B------:R-:W-:Y:S01]  /*7620*/  IADD3 RZ, P3, R5, R6, RZ ;  /* 0x0000000605ff7210 */ /* 0x000fe20007f7e0ff */
[----:B------:R-:W-:-:S04]  /*7630*/  IMAD.X R5, RZ, RZ, RZ, P1 ;  /* 0x000000ffff057224 */ /* 0x000fc800008e06ff */
[----:B------:R-:W-:-:S08]  /*7640*/  IMAD.WIDE.U32.X R4, R23, UR9, R4, P3 ;  /* 0x0000000917047c25 */ /* 0x000fd000098e0404 */
.L_x_173:
[----:B------:R-:W-:Y:S01]  /*7650*/  ISETP.NE.AND P1, PT, R2, 0x1, PT ;  /* 0x000000010200780c */ /* 0x000fe20003f25270 */
[----:B------:R-:W-:Y:S01]  /*7660*/  ULDC UR4, c[0x0][0x648] ;  /* 0x0001920000047ab9 */ /* 0x000fe20000000800 */
[----:B------:R-:W-:Y:S01]  /*7670*/  LOP3.LUT R21, R21, UR22, RZ, 0xc0, !PT ;  /* 0x0000001615157c12 */ /* 0x000fe2000f8ec0ff */
[----:B------:R-:W-:Y:S01]  /*7680*/  IMAD.MOV R22, RZ, RZ, -R22 ;  /* 0x000000ffff167224 */ /* 0x000fe200078e0a16 */
[----:B------:R-:W-:Y:S01]  /*7690*/  SHF.R.U64 R4, R4, UR4, R5 ;  /* 0x0000000404047c19 */ /* 0x000fe20008001205 */
[----:B------:R-:W-:Y:S01]  /*76a0*/  ULDC UR4, c[0x0][0x638] ;  /* 0x00018e0000047ab9 */ /* 0x000fe20000000800 */
[----:B------:R-:W-:Y:S01]  /*76b0*/  ULDC UR5, c[0x0][0x610] ;  /* 0x0001840000057ab9 */ /* 0x000fe20000000800 */
[----:B------:R-:W-:Y:S02]  /*76c0*/  IMAD.MOV.U32 R5, RZ, RZ, 0x1 ;  /* 0x00000001ff057424 */ /* 0x000fe400078e00ff */
[----:B------:R-:W-:Y:S02]  /*76d0*/  IMAD.MOV R6, RZ, RZ, -R4 ;  /* 0x000000ffff067224 */ /* 0x000fe400078e0a04 */
[----:B------:R-:W-:Y:S01]  /*76e0*/  IMAD R21, R4, UR21, R21 ;  /* 0x0000001504157c24 */ /* 0x000fe2000f8e0215 */
[----:B------:R-:W-:Y:S01]  /*76f0*/  LOP3.LUT R4, R9, UR13, RZ, 0xc0, !PT ;  /* 0x0000000d09047c12 */ /* 0x000fe2000f8ec0ff */
[----:B0-----:R-:W-:-:S02]  /*7700*/  @P1 IMAD R14, R20, R22, R13 ;  /* 0x00000016140e1224 */ /* 0x001fc400078e020d */
[----:B------:R-:W-:Y:S01]  /*7710*/  IMAD R15, R6, UR4, R15 ;  /* 0x00000004060f7c24 */ /* 0x000fe2000f8e020f */
[----:B------:R-:W-:Y:S01]  /*7720*/  ULDC UR4, c[0x0][0x600] ;  /* 0x0001800000047ab9 */ /* 0x000fe20000000800 */
[----:B------:R-:W-:Y:S02]  /*7730*/  IMAD R14, R21, UR5, R14 ;  /* 0x00000005150e7c24 */ /* 0x000fe4000f8e020e */
[--C-:B------:R-:W-:Y:S01]  /*7740*/  IMAD R15, R15, UR4, R4.reuse ;  /* 0x000000040f0f7c24 */ /* 0x100fe2000f8e0204 */
[----:B------:R-:W-:-:S04]  /*7750*/  PRMT R4, R5, 0x7610, R4 ;  /* 0x0000761005047816 */ /* 0x000fc80000000004 */
[----:B------:R-:W-:Y:S02]  /*7760*/  SEL R20, R15, R14, !P1 ;  /* 0x0000000e0f147207 */ /* 0x000fe40004800000 */
[----:B------:R-:W-:-:S07]  /*7770*/  SEL R13, R14, R15, !P1 ;  /* 0x0000000f0e0d7207 */ /* 0x000fce0004800000 */
.L_x_171:
[----:B------:R-:W-:Y:S05]  /*7780*/  BSYNC B1 ;  /* 0x0000000000017941 */ /* 0x000fea0003800000 */
.L_x_170:
[----:B------:R-:W-:-:S13]  /*7790*/  LOP3.LUT P1, RZ, R4, 0xff, RZ, 0xc0, !PT ;  /* 0x000000ff04ff7812 */ /* 0x000fda000782c0ff */
[----:B------:R-:W-:Y:S05]  /*77a0*/  @P1 BRA `(.L_x_174) ;  /* 0xfffffff000c41947 */ /* 0x000fea000383ffff */
[----:B------:R-:W-:Y:S05]  /*77b0*/  BSYNC B0 ;  /* 0x0000000000007941 */ /* 0x000fea0003800000 */
.L_x_162:
[----:B------:R-:W-:-:S03]  /*77c0*/  UMOV UR4, 0xffffffff ;  /* 0xffffffff00047882 */ /* 0x000fc60000000000 */
[----:B------:R-:W-:Y:S05]  /*77d0*/  BRA.DIV UR4, `(.L_x_175) ;  /* 0x0000000204d07947 */ /* 0x000fea000b800000 */
[----:B------:R-:W-:-:S13]  /*77e0*/  ELECT P6, URZ, PT ;  /* 0x00000000003f782f */ /* 0x000fda00038c0000 */
.L_x_187:
[----:B------:R-:W-:Y:S04]  /*77f0*/  BSSY B0, `(.L_x_176) ;  /* 0x0000019000007945 */ /* 0x000fe80003800000 */
[----:B------:R-:W-:Y:S05]  /*7800*/  @!P6 BRA `(.L_x_177) ;  /* 0x00000000005ce947 */ /* 0x000fea0003800000 */
[----:B------:R-:W-:-:S04]  /*7810*/  LOP3.LUT R18, R18, 0x2, RZ, 0xfc, !PT ;  /* 0x0000000212127812 */ /* 0x000fc800078efcff */
[----:B------:R-:W-:-:S13]  /*7820*/  ISETP.NE.AND P0, PT, R18, 0x3, PT ;  /* 0x000000031200780c */ /* 0x000fda0003f05270 */
[----:B------:R-:W-:Y:S05]  /*7830*/  @!P0 BRA `(.L_x_178) ;  /* 0x0000000000048947 */ /* 0x000fea0003800000 */
[----:B------:R-:W-:Y:S01]  /*7840*/  BPT.TRAP 0x1 ;  /* 0x000000040000795c */ /* 0x000fe20000300000 */
.L_x_178:
[----:B------:R-:W0:Y:S01]  /*7850*/  S2R R5, SR_CgaCtaId ;  /* 0x0000000000057919 */ /* 0x000e220000008800 */
[----:B------:R-:W-:Y:S02]  /*7860*/  MOV R2, 0x400 ;  /* 0x0000040000027802 */ /* 0x000fe40000000f00 */
[----:B------:R-:W-:Y:S02]  /*7870*/  SHF.L.U32 R4, R0, 0x1f, RZ ;  /* 0x0000001f00047819 */ /* 0x000fe400000006ff */
[----:B0-----:R-:W-:-:S05]  /*7880*/  LEA R2, R5, R2, 0x18 ;  /* 0x0000000205027211 */ /* 0x001fca00078ec0ff */
[----:B------:R-:W-:-:S04]  /*7890*/  VIADD R2, R2, 0x10 ;  /* 0x0000001002027836 */ /* 0x000fc80000000000 */
[C---:B------:R-:W-:Y:S02]  /*78a0*/  IMAD R7, R3.reuse, 0x8, R2 ;  /* 0x0000000803077824 */ /* 0x040fe400078e0202 */
[----:B------:R-:W-:Y:S02]  /*78b0*/  VIADD R3, R3, 0x1 ;  /* 0x0000000103037836 */ /* 0x000fe40000000000 */
[----:B------:R-:W0:Y:S03]  /*78c0*/  SYNCS.PHASECHK.TRANS64.TRYWAIT P0, [R7+URZ], R4 ;  /* 0x00000004070075a7 */ /* 0x000e26000800017f */
[----:B------:R-:W-:-:S04]  /*78d0*/  ISETP.NE.AND P1, PT, R3, 0x2, PT ;  /* 0x000000020300780c */ /* 0x000fc80003f25270 */
[----:B------:R-:W-:Y:S02]  /*78e0*/  SEL R5, RZ, 0x1, P1 ;  /* 0x00000001ff057807 */ /* 0x000fe40000800000 */
[----:B------:R-:W-:Y:S02]  /*78f0*/  SEL R3, R3, RZ, P1 ;  /* 0x000000ff03037207 */ /* 0x000fe40000800000 */
[----:B------:R-:W-:Y:S01]  /*7900*/  LOP3.LUT R0, R0, R5, RZ, 0x3c, !PT ;  /* 0x0000000500007212 */ /* 0x000fe200078e3cff */
[----:B0-----:R-:W-:Y:S06]  /*7910*/  @!P0 BRA `(.L_x_179) ;  /* 0x0000000000a08947 */ /* 0x001fec0003800000 */
.L_x_188:
[----:B------:R-:W-:Y:S01]  /*7920*/  IMAD R3, R3, 0x8, R2 ;  /* 0x0000000803037824 */ /* 0x000fe200078e0202 */
[----:B------:R-:W-:-:S07]  /*7930*/  SHF.L.U32 R0, R0, 0x1f, RZ ;  /* 0x0000001f00007819 */ /* 0x000fce00000006ff */
.L_x_180:
[----:B-1----:R1:W2:Y:S02]  /*7940*/  SYNCS.PHASECHK.TRANS64.TRYWAIT P0, [R3+URZ], R0 ;  /* 0x00000000030075a7 */ /* 0x0022a4000800017f */
[----:B--2---:R-:W-:Y:S05]  /*7950*/  @!P0 NANOSLEEP.SYNCS 0x989680 ;  /* 0x009896800000895d */ /* 0x004fea0003900000 */
[----:B------:R-:W2:Y:S02]  /*7960*/  @!P0 SYNCS.PHASECHK.TRANS64 P0, [R3+URZ], R0 ;  /* 0x00000000030085a7 */ /* 0x000ea4000800007f */
[----:B--2---:R-:W-:Y:S05]  /*7970*/  @!P0 BRA `(.L_x_180) ;  /* 0xfffffffc00f08947 */ /* 0x004fea000383ffff */
.L_x_177:
[----:B------:R-:W-:Y:S05]  /*7980*/  BSYNC B0 ;  /* 0x0000000000007941 */ /* 0x000fea0003800000 */
.L_x_176:
[----:B------:R-:W-:Y:S05]  /*7990*/  EXIT ;  /* 0x000000000000794d */ /* 0x000fea0003800000 */
.L_x_17:
[----:B-1----:R1:W2:Y:S02]  /*79a0*/  SYNCS.PHASECHK.TRANS64.TRYWAIT P1, [R3+URZ], R0 ;  /* 0x00000000030075a7 */ /* 0x0022a4000802017f */
[----:B--2---:R-:W-:Y:S05]  /*79b0*/  @!P1 NANOSLEEP.SYNCS 0x989680 ;  /* 0x009896800000995d */ /* 0x004fea0003900000 */
[----:B------:R-:W2:Y:S02]  /*79c0*/  @!P1 SYNCS.PHASECHK.TRANS64 P1, [R3+URZ], R0 ;  /* 0x00000000030095a7 */ /* 0x000ea4000802007f */
[----:B--2---:R-:W-:Y:S05]  /*79d0*/  @!P1 BRA `(.L_x_17) ;  /* 0xfffffffc00f09947 */ /* 0x004fea000383ffff */
[----:B------:R-:W-:Y:S05]  /*79e0*/  BRA `(.L_x_16) ;  /* 0xffffff9800a07947 */ /* 0x000fea000383ffff */
.L_x_22:
[----:B-1----:R-:W-:-:S04]  /*79f0*/  IMAD.U32 R4, RZ, RZ, UR4 ;  /* 0x00000004ff047e24 */ /* 0x002fc8000f8e00ff */
[----:B------:R1:W2:Y:S03]  /*7a00*/  SYNCS.PHASECHK.TRANS64.TRYWAIT P1, [R4+URZ], R3 ;  /* 0x00000003040075a7 */ /* 0x0002a6000802017f */
[----:B--2---:R-:W-:Y:S05]  /*7a10*/  @!P1 NANOSLEEP.SYNCS 0x989680 ;  /* 0x009896800000995d */ /* 0x004fea0003900000 */
[----:B------:R-:W2:Y:S02]  /*7a20*/  @!P1 SYNCS.PHASECHK.TRANS64 P1, [R4+URZ], R3 ;  /* 0x00000003040095a7 */ /* 0x000ea4000802007f */
[----:B--2---:R-:W-:Y:S05]  /*7a30*/  @!P1 BRA `(.L_x_22) ;  /* 0xfffffffc00ec9947 */ /* 0x004fea000383ffff */
[----:B------:R-:W-:Y:S05]  /*7a40*/  BRA `(.L_x_21) ;  /* 0xffffffa000c47947 */ /* 0x000fea000383ffff */
.L_x_163:
[----:B------:R-:W-:Y:S01]  /*7a50*/  BSSY B1, `(.L_x_181) ;  /* 0x0000006000017945 */ /* 0x000fe20003800000 */
[----:B------:R-:W-:-:S07]  /*7a60*/  IMAD.MOV.U32 R15, RZ, RZ, -0x1 ;  /* 0xffffffffff0f7424 */ /* 0x000fce00078e00ff */
[----:B------:R-:W-:Y:S05]  /*7a70*/  WARPSYNC.COLLECTIVE R15, `(.L_x_182) ;  /* 0x000000000f0c7348 */ /* 0x000fea0003c00000 */
[----:B------:R-:W-:Y:S02]  /*7a80*/  ELECT P6, UR62, PT ;  /* 0x00000000003e782f */ /* 0x000fe400038c0000 */
[----:B------:R-:W-:Y:S01]  /*7a90*/  MOV R14, UR62 ;  /* 0x0000003e000e7c02 */ /* 0x000fe20008000f00 */
[----:B------:R-:W-:Y:S10]  /*7aa0*/  ENDCOLLECTIVE ;  /* 0x000000000000791b */ /* 0x000ff40003800000 */
.L_x_182:
[----:B------:R-:W-:Y:S05]  /*7ab0*/  BSYNC B1 ;  /* 0x0000000000017941 */ /* 0x000fea0003800000 */
.L_x_181:
[----:B------:R-:W-:Y:S05]  /*7ac0*/  BRA `(.L_x_183) ;  /* 0xfffffff000087947 */ /* 0x000fea000383ffff */
.L_x_166:
[----:B0-----:R0:W1:Y:S02]  /*7ad0*/  SYNCS.PHASECHK.TRANS64.TRYWAIT P1, [R14+URZ+0x10], R7 ;  /* 0x000010070e0075a7 */ /* 0x001064000802017f */
[----:B-1----:R-:W-:Y:S05]  /*7ae0*/  @!P1 NANOSLEEP.SYNCS 0x989680 ;  /* 0x009896800000995d */ /* 0x002fea0003900000 */
[----:B------:R-:W1:Y:S02]  /*7af0*/  @!P1 SYNCS.PHASECHK.TRANS64 P1, [R14+URZ+0x10], R7 ;  /* 0x000010070e0095a7 */ /* 0x000e64000802007f */
[----:B-1----:R-:W-:Y:S05]  /*7b00*/  @!P1 BRA `(.L_x_166) ;  /* 0xfffffffc00f09947 */ /* 0x002fea000383ffff */
[----:B------:R-:W-:Y:S05]  /*7b10*/  BRA `(.L_x_184) ;  /* 0xfffffff0003c7947 */ /* 0x000fea000383ffff */
.L_x_175:
[----:B------:R-:W-:Y:S01]  /*7b20*/  BSSY B0, `(.L_x_185) ;  /* 0x0000006000007945 */ /* 0x000fe20003800000 */
[----:B------:R-:W-:-:S07]  /*7b30*/  IMAD.MOV.U32 R15, RZ, RZ, -0x1 ;  /* 0xffffffffff0f7424 */ /* 0x000fce00078e00ff */
[----:B------:R-:W-:Y:S05]  /*7b40*/  WARPSYNC.COLLECTIVE R15, `(.L_x_186) ;  /* 0x000000000f0c7348 */ /* 0x000fea0003c00000 */
[----:B------:R-:W-:Y:S02]  /*7b50*/  ELECT P6, UR62, PT ;  /* 0x00000000003e782f */ /* 0x000fe400038c0000 */
[----:B------:R-:W-:Y:S01]  /*7b60*/  MOV R14, UR62 ;  /* 0x0000003e000e7c02 */ /* 0x000fe20008000f00 */
[----:B------:R-:W-:Y:S10]  /*7b70*/  ENDCOLLECTIVE ;  /* 0x000000000000791b */ /* 0x000ff40003800000 */
.L_x_186:
[----:B------:R-:W-:Y:S05]  /*7b80*/  BSYNC B0 ;  /* 0x0000000000007941 */ /* 0x000fea0003800000 */
.L_x_185:
[----:B------:R-:W-:Y:S05]  /*7b90*/  BRA `(.L_x_187) ;  /* 0xfffffffc00147947 */ /* 0x000fea000383ffff */
.L_x_179:
[----:B0-----:R0:W1:Y:S02]  /*7ba0*/  SYNCS.PHASECHK.TRANS64.TRYWAIT P0, [R7+URZ], R4 ;  /* 0x00000004070075a7 */ /* 0x001064000800017f */
[----:B-1----:R-:W-:Y:S05]  /*7bb0*/  @!P0 NANOSLEEP.SYNCS 0x989680 ;  /* 0x009896800000895d */ /* 0x002fea0003900000 */
[----:B------:R-:W1:Y:S02]  /*7bc0*/  @!P0 SYNCS.PHASECHK.TRANS64 P0, [R7+URZ], R4 ;  /* 0x00000004070085a7 */ /* 0x000e64000800007f */
[----:B-1----:R-:W-:Y:S05]  /*7bd0*/  @!P0 BRA `(.L_x_179) ;  /* 0xfffffffc00f08947 */ /* 0x002fea000383ffff */
[----:B------:R-:W-:Y:S05]  /*7be0*/  BRA `(.L_x_188) ;  /* 0xfffffffc004c7947 */ /* 0x000fea000383ffff */
.L_x_189:
[----:B------:R-:W-:-:S00]  /*7bf0*/  BRA `(.L_x_189) ;  /* 0xfffffffc00fc7947 */ /* 0x000fc0000383ffff */
[----:B------:R-:W-:-:S00]  /*7c00*/  NOP ;  /* 0x0000000000007918 */ /* 0x000fc00000000000 */
[----:B------:R-:W-:-:S00]  /*7c10*/  NOP ;  /* 0x0000000000007918 */ /* 0x000fc00000000000 */
[----:B------:R-:W-:-:S00]  /*7c20*/  NOP ;  /* 0x0000000000007918 */ /* 0x000fc00000000000 */
[----:B------:R-:W-:-:S00]  /*7c30*/  NOP ;  /* 0x0000000000007918 */ /* 0x000fc00000000000 */
[----:B------:R-:W-:-:S00]  /*7c40*/  NOP ;  /* 0x0000000000007918 */ /* 0x000fc00000000000 */
[----:B------:R-:W-:-:S00]  /*7c50*/  NOP ;  /* 0x0000000000007918 */ /* 0x000fc00000000000 */
[----:B------:R-:W-:-:S00]  /*7c60*/  NOP ;  /* 0x0000000000007918 */ /* 0x000fc00000000000 */
[----:B------:R-:W-:-:S00]  /*7c70*/  NOP ;  /* 0x0000000000007918 */ /* 0x000fc00000000000 */
.L_x_190:


//--------------------- .nv.global.init           --------------------------
	.section	.nv.global.init,"aw",@progbits
.nv.global.init:
	.type		$str$22,@object
	.size		$str$22,($str$23 - $str$22)
$str$22:
        /*0000*/ 	.byte	0x6b, 0x5f, 0x74, 0x69, 0x6c, 0x65, 0x5f, 0x63, 0x6f, 0x75, 0x6e, 0x74, 0x20, 0x3e, 0x3d, 0x20
        /*0010*/ 	.byte	0x31, 0x00
	.type		$str$23,@object
	.size		$str$23,(__unnamed_1 - $str$23)
$str$23:
        /*0012*/ 	.byte	0x2f, 0x74, 0x6d, 0x70, 0x2f, 0x63, 0x75, 0x74, 0x6c, 0x61, 0x73, 0x73, 0x5f, 0x73, 0x77, 0x65
        /*0022*/ 	.byte	0x65, 0x70, 0x5f, 0x73, 0x72, 0x63, 0x2f, 0x69, 0x6e, 0x63, 0x6c, 0x75, 0x64, 0x65, 0x2f, 0x63
        /*0032*/ 	.byte	0x75, 0x74, 0x6c, 0x61, 0x73, 0x73, 0x2f, 0x67, 0x65, 0x6d, 0x6d, 0x2f, 0x63, 0x6f, 0x6c, 0x6c
        /*0042*/ 	.byte	0x65, 0x63, 0x74, 0x69, 0x76, 0x65, 0x2f, 0x73, 0x6d, 0x39, 0x30, 0x5f, 0x6d, 0x6d, 0x61, 0x5f
        /*0052*/ 	.byte	0x74, 0x6d, 0x61, 0x5f, 0x67, 0x6d, 0x6d, 0x61, 0x5f, 0x73, 0x73, 0x5f, 0x77, 0x61, 0x72, 0x70
        /*0062*/ 	.byte	0x73, 0x70, 0x65, 0x63, 0x69, 0x61, 0x6c, 0x69, 0x7a, 0x65, 0x64, 0x2e, 0x68, 0x70, 0x70, 0x00
	.type		__unnamed_1,@object
	.size		__unnamed_1,(.L_0 - __unnamed_1)
__unnamed_1:
        /*0072*/ 	.byte	0x76, 0x6f, 0x69, 0x64, 0x20, 0x63, 0x75, 0x74, 0x6c, 0x61, 0x73, 0x73, 0x3a, 0x3a, 0x67, 0x65
        /* <DEDUP_REMOVED lines=175> */
        /*0b72*/ 	.byte	0x74, 0x79, 0x5d, 0x00
.L_0:


//--------------------- .nv.shared._ZN7cutlass13device_kernelINS_4gemm6kernel13GemmUniversalIN4cute5tupleIJiiiiEEENS1_10collective13CollectiveMmaINS1_34MainloopSm90TmaGmmaWarpSpecializedILi2ENS5_IJNS4_1CILi1EEESB_SB_EEENS1_35KernelTmaWarpSpecializedCooperativeEEENS5_IJNSA_ILi128EEESF_SF_EEEfNS5_IJlSB_lEEEfSH_NS4_8TiledMMAINS4_8MMA_AtomIJNS4_4SM904GMMA30MMA_64x128x8_F32TF32TF32_SS_TNILNSL_7ScaleInE1ELSN_1EEEEEENS4_6LayoutINS5_IJNSA_ILi2EEESB_SB_EEENS5_IJSB_NSA_ILi0EEEST_EEEEENS5_IJNS4_10UnderscoreESW_SW_EEEEENS4_13SM90_TMA_LOADENS4_14ComposedLayoutINS4_7SwizzleILi3ELi4ELi3EEENS4_18smem_ptr_flag_bitsILi32EEENSQ_INS5_IJNSA_ILi8EEENSA_ILi32EEEEEENS5_IJS16_SB_EEEEEEEvNS4_8identityESZ_S1A_vS1B_EENS_8epilogue10collective6detail29Sm90TmaWarpSpecializedAdapterINS1E_15DefaultEpilogueIfSH_SH_NS1D_6thread17LinearCombinationIfLi1EffLNS1I_9ScaleType4KindE0ELNS_15FloatRoundStyleE2EfEENS1_15EpilogueDefaultEEEEEvvEEEEvNT_6ParamsE --------------------------
	.section	.nv.shared._ZN7cutlass13device_kernelINS_4gemm6kernel13GemmUniversalIN4cute5tupleIJiiiiEEENS1_10collective13CollectiveMmaINS1_34MainloopSm90TmaGmmaWarpSpecializedILi2ENS5_IJNS4_1CILi1EEESB_SB_EEENS1_35KernelTmaWarpSpecializedCooperativeEEENS5_IJNSA_ILi128EEESF_SF_EEEfNS5_IJlSB_lEEEfSH_NS4_8TiledMMAINS4_8MMA_AtomIJNS4_4SM904GMMA30MMA_64x128x8_F32TF32TF32_SS_TNILNSL_7ScaleInE1ELSN_1EEEEEENS4_6LayoutINS5_IJNSA_ILi2EEESB_SB_EEENS5_IJSB_NSA_ILi0EEEST_EEEEENS5_IJNS4_10UnderscoreESW_SW_EEEEENS4_13SM90_TMA_LOADENS4_14ComposedLayoutINS4_7SwizzleILi3ELi4ELi3EEENS4_18smem_ptr_flag_bitsILi32EEENSQ_INS5_IJNSA_ILi8EEENSA_ILi32EEEEEENS5_IJS16_SB_EEEEEEEvNS4_8identityESZ_S1A_vS1B_EENS_8epilogue10collective6detail29Sm90TmaWarpSpecializedAdapterINS1E_15DefaultEpilogueIfSH_SH_NS1D_6thread17LinearCombinationIfLi1EffLNS1I_9ScaleType4KindE0ELNS_15FloatRoundStyleE2EfEENS1_15EpilogueDefaultEEEEEvvEEEEvNT_6ParamsE,"aw",@nobits
	.sectionflags	@""
	.align	16
	.zero		1024


//--------------------- .nv.shared.reserved.0     --------------------------
	.section	.nv.shared.reserved.0,"aw",@nobits
	.weak		__nv_reservedSMEM_offset_0_alias
	.size		__nv_reservedSMEM_offset_0_alias, 0, 0
	.other		__nv_reservedSMEM_offset_0_alias,@"STO_CUDA_RESERVED_SHARED STV_DEFAULT"
__nv_reservedSMEM_offset_0_alias:
	.zero		0


//--------------------- .nv.global                --------------------------
	.section	.nv.global,"aw",@nobits
.nv.global:
	.type		_ZN40_INTERNAL_32ca904b_4_k_cu_9d0bc103_230434cute1_E,@object
	.size		_ZN40_INTERNAL_32ca904b_4_k_cu_9d0bc103_230434cute1_E,(_ZN40_INTERNAL_32ca904b_4_k_cu_9d0bc103_230434cuda3std3__45__cpo6cbeginE - _ZN40_INTERNAL_32ca904b_4_k_cu_9d0bc103_230434cute1_E)
_ZN40_INTERNAL_32ca904b_4_k_cu_9d0bc103_230434cute1_E:
	.zero		1
	.type		_ZN40_INTERNAL_32ca904b_4_k_cu_9d0bc103_230434cuda3std3__45__cpo6cbeginE,@object
	.size		_ZN40_INTERNAL_32ca904b_4_k_cu_9d0bc103_230434cuda3std3__45__cpo6cbeginE,(_ZN40_INTERNAL_32ca904b_4_k_cu_9d0bc103_230434cuda3std3__48in_placeE - _ZN40_INTERNAL_32ca904b_4_k_cu_9d0bc103_230434cuda3std3__45__cpo6cbeginE)
_ZN40_INTERNAL_32ca904b_4_k_cu_9d0bc103_230434cuda3std3__45__cpo6cbeginE:
	.zero		1
	.type		_ZN40_INTERNAL_32ca904b_4_k_cu_9d0bc103_230434cuda3std3__48in_placeE,@object
	.size		_ZN40_INTERNAL_32ca904b_4_k_cu_9d0bc103_230434cuda3std3__48in_placeE,(_ZN40_INTERNAL_32ca904b_4_k_cu_9d0bc103_230434cuda3std6ranges3__45__cpo9iter_moveE - _ZN40_INTERNAL_32ca904b_4_k_cu_9d0bc103_230434cuda3std3__48in_placeE)
_ZN40_INTERNAL_32ca904b_4_k_cu_9d0bc103_230434cuda3std3__48in_placeE:
	.zero		1
	.type		_ZN40_INTERNAL_32ca904b_4_k_cu_9d0bc103_230434cuda3std6ranges3__45__cpo9iter_moveE,@object
	.size		_ZN40_INTERNAL_32ca904b_4_k_cu_9d0bc103_230434cuda3std6ranges3__45__cpo9iter_moveE,(_ZN40_INTERNAL_32ca904b_4_k_cu_9d0bc103_230434cuda3std3__45__cpo5beginE - _ZN40_INTERNAL_32ca904b_4_k_cu_9d0bc103_230434cuda3std6ranges3__45__cpo9iter_moveE)
_ZN40_INTERNAL_32ca904b_4_k_cu_9d0bc103_230434cuda3std6ranges3__45__cpo9iter_moveE:
	.zero		1
	.type		_ZN40_INTERNAL_32ca904b_4_k_cu_9d0bc103_230434cuda3std3__45__cpo5beginE,@object
	.size		_ZN40_INTERNAL_32ca904b_4_k_cu_9d0bc103_230434cuda3std3__45__cpo5beginE,(_ZN40_INTERNAL_32ca904b_4_k_cu_9d0bc103_230434cuda3std3__442_GLOBAL__N__32ca904b_4_k_cu_9d0bc103_230436ignoreE - _ZN40_INTERNAL_32ca904b_4_k_cu_9d0bc103_230434cuda3std3__45__cpo5beginE)
_ZN40_INTERNAL_32ca904b_4_k_cu_9d0bc103_230434cuda3std3__45__cpo5beginE:
	.zero		1
	.type		_ZN40_INTERNAL_32ca904b_4_k_cu_9d0bc103_230434cuda3std3__442_GLOBAL__N__32ca904b_4_k_cu_9d0bc103_230436ignoreE,@object
	.size		_ZN40_INTERNAL_32ca904b_4_k_cu_9d0bc103_230434cuda3std3__442_GLOBAL__N__32ca904b_4_k_cu_9d0bc103_230436ignoreE,(_ZN40_INTERNAL_32ca904b_4_k_cu_9d0bc103_230434cute7productE - _ZN40_INTERNAL_32ca904b_4_k_cu_9d0bc103_230434cuda3std3__442_GLOBAL__N__32ca904b_4_k_cu_9d0bc103_230436ignoreE)
_ZN40_INTERNAL_32ca904b_4_k_cu_9d0bc103_230434cuda3std3__442_GLOBAL__N__32ca904b_4_k_cu_9d0bc103_230436ignoreE:
	.zero		1
	.type		_ZN40_INTERNAL_32ca904b_4_k_cu_9d0bc103_230434cute7productE,@object
	.size		_ZN40_INTERNAL_32ca904b_4_k_cu_9d0bc103_230434cute7productE,(_ZN40_INTERNAL_32ca904b_4_k_cu_9d0bc103_230434cuda3std3__45__cpo3endE - _ZN40_INTERNAL_32ca904b_4_k_cu_9d0bc103_230434cute7productE)
_ZN40_INTERNAL_32ca904b_4_k_cu_9d0bc103_230434cute7productE:
	.zero		1
	.type		_ZN40_INTERNAL_32ca904b_4_k_cu_9d0bc103_230434cuda3std3__45__cpo3endE,@object
	.size		_ZN40_INTERNAL_32ca904b_4_k_cu_9d0bc103_230434cuda3std3__45__cpo3endE,(_ZN40_INTERNAL_32ca904b_4_k_cu_9d0bc103_230434cuda3std3__419piecewise_constructE - _ZN40_INTERNAL_32ca904b_4_k_cu_9d0bc103_230434cuda3std3__45__cpo3endE)
_ZN40_INTERNAL_32ca904b_4_k_cu_9d0bc103_230434cuda3std3__45__cpo3endE:
	.zero		1
	.type		_ZN40_INTERNAL_32ca904b_4_k_cu_9d0bc103_230434cuda3std3__419piecewise_constructE,@object
	.size		_ZN40_INTERNAL_32ca904b_4_k_cu_9d0bc103_230434cuda3std3__419piecewise_constructE,(_ZN40_INTERNAL_32ca904b_4_k_cu_9d0bc103_230434cuda3std3__45__cpo4cendE - _ZN40_INTERNAL_32ca904b_4_k_cu_9d0bc103_230434cuda3std3__419piecewise_constructE)
_ZN40_INTERNAL_32ca904b_4_k_cu_9d0bc103_230434cuda3std3__419piecewise_constructE:
	.zero		1
	.type		_ZN40_INTERNAL_32ca904b_4_k_cu_9d0bc103_230434cuda3std3__45__cpo4cendE,@object
	.size		_ZN40_INTERNAL_32ca904b_4_k_cu_9d0bc103_230434cuda3std3__45__cpo4cendE,(_ZN40_INTERNAL_32ca904b_4_k_cu_9d0bc103_230434cuda3std6ranges3__45__cpo4swapE - _ZN40_INTERNAL_32ca904b_4_k_cu_9d0bc103_230434cuda3std3__45__cpo4cendE)
_ZN40_INTERNAL_32ca904b_4_k_cu_9d0bc103_230434cuda3std3__45__cpo4cendE:
	.zero		1
	.type		_ZN40_INTERNAL_32ca904b_4_k_cu_9d0bc103_230434cuda3std6ranges3__45__cpo4swapE,@object
	.size		_ZN40_INTERNAL_32ca904b_4_k_cu_9d0bc103_230434cuda3std6ranges3__45__cpo4swapE,(.L_8 - _ZN40_INTERNAL_32ca904b_4_k_cu_9d0bc103_230434cuda3std6ranges3__45__cpo4swapE)
_ZN40_INTERNAL_32ca904b_4_k_cu_9d0bc103_230434cuda3std6ranges3__45__cpo4swapE:
	.zero		1
.L_8:


//--------------------- .nv.constant0._ZN7cutlass13device_kernelINS_4gemm6kernel13GemmUniversalIN4cute5tupleIJiiiiEEENS1_10collective13CollectiveMmaINS1_34MainloopSm90TmaGmmaWarpSpecializedILi2ENS5_IJNS4_1CILi1EEESB_SB_EEENS1_35KernelTmaWarpSpecializedCooperativeEEENS5_IJNSA_ILi128EEESF_SF_EEEfNS5_IJlSB_lEEEfSH_NS4_8TiledMMAINS4_8MMA_AtomIJNS4_4SM904GMMA30MMA_64x128x8_F32TF32TF32_SS_TNILNSL_7ScaleInE1ELSN_1EEEEEENS4_6LayoutINS5_IJNSA_ILi2EEESB_SB_EEENS5_IJSB_NSA_ILi0EEEST_EEEEENS5_IJNS4_10UnderscoreESW_SW_EEEEENS4_13SM90_TMA_LOADENS4_14ComposedLayoutINS4_7SwizzleILi3ELi4ELi3EEENS4_18smem_ptr_flag_bitsILi32EEENSQ_INS5_IJNSA_ILi8EEENSA_ILi32EEEEEENS5_IJS16_SB_EEEEEEEvNS4_8identityESZ_S1A_vS1B_EENS_8epilogue10collective6detail29Sm90TmaWarpSpecializedAdapterINS1E_15DefaultEpilogueIfSH_SH_NS1D_6thread17LinearCombinationIfLi1EffLNS1I_9ScaleType4KindE0ELNS_15FloatRoundStyleE2EfEENS1_15EpilogueDefaultEEEEEvvEEEEvNT_6ParamsE --------------------------
	.section	.nv.constant0._ZN7cutlass13device_kernelINS_4gemm6kernel13GemmUniversalIN4cute5tupleIJiiiiEEENS1_10collective13CollectiveMmaINS1_34MainloopSm90TmaGmmaWarpSpecializedILi2ENS5_IJNS4_1CILi1EEESB_SB_EEENS1_35KernelTmaWarpSpecializedCooperativeEEENS5_IJNSA_ILi128EEESF_SF_EEEfNS5_IJlSB_lEEEfSH_NS4_8TiledMMAINS4_8MMA_AtomIJNS4_4SM904GMMA30MMA_64x128x8_F32TF32TF32_SS_TNILNSL_7ScaleInE1ELSN_1EEEEEENS4_6LayoutINS5_IJNSA_ILi2EEESB_SB_EEENS5_IJSB_NSA_ILi0EEEST_EEEEENS5_IJNS4_10UnderscoreESW_SW_EEEEENS4_13SM90_TMA_LOADENS4_14ComposedLayoutINS4_7SwizzleILi3ELi4ELi3EEENS4_18smem_ptr_flag_bitsILi32EEENSQ_INS5_IJNSA_ILi8EEENSA_ILi32EEEEEENS5_IJS16_SB_EEEEEEEvNS4_8identityESZ_S1A_vS1B_EENS_8epilogue10collective6detail29Sm90TmaWarpSpecializedAdapterINS1E_15DefaultEpilogueIfSH_SH_NS1D_6thread17LinearCombinationIfLi1EffLNS1I_9ScaleType4KindE0ELNS_15FloatRoundStyleE2EfEENS1_15EpilogueDefaultEEEEEvvEEEEvNT_6ParamsE,"a",@progbits
	.sectionflags	@""
	.align	4
.nv.constant0._ZN7cutlass13device_kernelINS_4gemm6kernel13GemmUniversalIN4cute5tupleIJiiiiEEENS1_10collective13CollectiveMmaINS1_34MainloopSm90TmaGmmaWarpSpecializedILi2ENS5_IJNS4_1CILi1EEESB_SB_EEENS1_35KernelTmaWarpSpecializedCooperativeEEENS5_IJNSA_ILi128EEESF_SF_EEEfNS5_IJlSB_lEEEfSH_NS4_8TiledMMAINS4_8MMA_AtomIJNS4_4SM904GMMA30MMA_64x128x8_F32TF32TF32_SS_TNILNSL_7ScaleInE1ELSN_1EEEEEENS4_6LayoutINS5_IJNSA_ILi2EEESB_SB_EEENS5_IJSB_NSA_ILi0EEEST_EEEEENS5_IJNS4_10UnderscoreESW_SW_EEEEENS4_13SM90_TMA_LOADENS4_14ComposedLayoutINS4_7SwizzleILi3ELi4ELi3EEENS4_18smem_ptr_flag_bitsILi32EEENSQ_INS5_IJNSA_ILi8EEENSA_ILi32EEEEEENS5_IJS16_SB_EEEEEEEvNS4_8identityESZ_S1A_vS1B_EENS_8epilogue10collective6detail29Sm90TmaWarpSpecializedAdapterINS1E_15DefaultEpilogueIfSH_SH_NS1D_6thread17LinearCombinationIfLi1EffLNS1I_9ScaleType4KindE0ELNS_15FloatRoundStyleE2EfEENS1_15EpilogueDefaultEEEEEvvEEEEvNT_6ParamsE:
	.zero		1664


//--------------------- SYMBOLS --------------------------

	.type		.nv.reservedSmem.offset0,@object
	.size		.nv.reservedSmem.offset0,0x4
	.type		__assertfail,@function
